//
// Generated by NVIDIA NVVM Compiler
//
// Compiler Build ID: CL-36424714
// Cuda compilation tools, release 13.0, V13.0.88
// Based on NVVM 20.0.0
//

.version 9.0
.target sm_100
.address_size 64

	// .globl	_Z19buildLocalHistogramPiS_iiii

.visible .entry _Z19buildLocalHistogramPiS_iiii(
	.param .u64 .ptr .align 1 _Z19buildLocalHistogramPiS_iiii_param_0,
	.param .u64 .ptr .align 1 _Z19buildLocalHistogramPiS_iiii_param_1,
	.param .u32 _Z19buildLocalHistogramPiS_iiii_param_2,
	.param .u32 _Z19buildLocalHistogramPiS_iiii_param_3,
	.param .u32 _Z19buildLocalHistogramPiS_iiii_param_4,
	.param .u32 _Z19buildLocalHistogramPiS_iiii_param_5
)
{
	.reg .pred 	%p<10>;
	.reg .b32 	%r<57>;
	.reg .b64 	%rd<18>;

	ld.param.u64 	%rd4, [_Z19buildLocalHistogramPiS_iiii_param_0];
	ld.param.u64 	%rd5, [_Z19buildLocalHistogramPiS_iiii_param_1];
	ld.param.u32 	%r20, [_Z19buildLocalHistogramPiS_iiii_param_2];
	ld.param.u32 	%r21, [_Z19buildLocalHistogramPiS_iiii_param_3];
	ld.param.u32 	%r22, [_Z19buildLocalHistogramPiS_iiii_param_4];
	ld.param.u32 	%r23, [_Z19buildLocalHistogramPiS_iiii_param_5];
	cvta.to.global.u64 	%rd1, %rd4;
	cvta.to.global.u64 	%rd2, %rd5;
	mov.u32 	%r24, %ctaid.x;
	mov.u32 	%r25, %ntid.x;
	mov.u32 	%r26, %tid.x;
	mad.lo.s32 	%r50, %r24, %r25, %r26;
	setp.ge.s32 	%p1, %r50, %r20;
	@%p1 bra 	$L__BB0_13;
	mul.lo.s32 	%r27, %r22, %r50;
	cvt.s64.s32 	%rd3, %r27;
	neg.s32 	%r2, %r21;
	setp.gt.s32 	%p2, %r2, 0;
	@%p2 bra 	$L__BB0_2;
	bra.uni 	$L__BB0_12;
$L__BB0_2:
	and.b32  	%r3, %r2, 3;
	setp.eq.s32 	%p4, %r3, 2;
	selp.b32 	%r4, 10, 100, %p4;
	and.b32  	%r37, %r2, 2147483644;
	neg.s32 	%r5, %r37;
$L__BB0_3:
	setp.gt.u32 	%p5, %r21, -4;
	mul.wide.s32 	%rd12, %r50, 4;
	add.s64 	%rd13, %rd2, %rd12;
	ld.global.u32 	%r7, [%rd13];
	mov.b32 	%r54, 10;
	@%p5 bra 	$L__BB0_7;
	mov.b32 	%r55, 1;
	mov.u32 	%r51, %r5;
$L__BB0_5:
	mov.u32 	%r9, %r55;
	mul.lo.s32 	%r55, %r9, 10000;
	add.s32 	%r51, %r51, 4;
	setp.ne.s32 	%p6, %r51, 0;
	@%p6 bra 	$L__BB0_5;
	mul.lo.s32 	%r54, %r9, 100000;
$L__BB0_7:
	setp.eq.s32 	%p7, %r3, 0;
	@%p7 bra 	$L__BB0_11;
	setp.eq.s32 	%p8, %r3, 1;
	@%p8 bra 	$L__BB0_10;
	mul.lo.s32 	%r55, %r54, %r4;
	bra.uni 	$L__BB0_11;
$L__BB0_10:
	mov.u32 	%r55, %r54;
$L__BB0_11:
	div.s32 	%r41, %r7, %r55;
	mul.hi.s32 	%r42, %r41, 1717986919;
	shr.u32 	%r43, %r42, 31;
	shr.s32 	%r44, %r42, 2;
	add.s32 	%r45, %r44, %r43;
	mul.lo.s32 	%r46, %r45, 10;
	sub.s32 	%r47, %r41, %r46;
	cvt.s64.s32 	%rd14, %r47;
	add.s64 	%rd15, %rd14, %rd3;
	shl.b64 	%rd16, %rd15, 2;
	add.s64 	%rd17, %rd1, %rd16;
	ld.global.u32 	%r48, [%rd17];
	add.s32 	%r49, %r48, 1;
	st.global.u32 	[%rd17], %r49;
	add.s32 	%r50, %r50, %r23;
	setp.lt.s32 	%p9, %r50, %r20;
	@%p9 bra 	$L__BB0_3;
	bra.uni 	$L__BB0_13;
$L__BB0_12:
	mul.wide.s32 	%rd6, %r50, 4;
	add.s64 	%rd7, %rd2, %rd6;
	ld.global.u32 	%r28, [%rd7];
	mul.hi.s32 	%r29, %r28, 1717986919;
	shr.u32 	%r30, %r29, 31;
	shr.s32 	%r31, %r29, 2;
	add.s32 	%r32, %r31, %r30;
	mul.lo.s32 	%r33, %r32, 10;
	sub.s32 	%r34, %r28, %r33;
	cvt.s64.s32 	%rd8, %r34;
	add.s64 	%rd9, %rd8, %rd3;
	shl.b64 	%rd10, %rd9, 2;
	add.s64 	%rd11, %rd1, %rd10;
	ld.global.u32 	%r35, [%rd11];
	add.s32 	%r36, %r35, 1;
	st.global.u32 	[%rd11], %r36;
	add.s32 	%r50, %r50, %r23;
	setp.lt.s32 	%p3, %r50, %r20;
	@%p3 bra 	$L__BB0_12;
$L__BB0_13:
	ret;

}
	// .globl	_Z14buildHistogramPiS_ii
.visible .entry _Z14buildHistogramPiS_ii(
	.param .u64 .ptr .align 1 _Z14buildHistogramPiS_ii_param_0,
	.param .u64 .ptr .align 1 _Z14buildHistogramPiS_ii_param_1,
	.param .u32 _Z14buildHistogramPiS_ii_param_2,
	.param .u32 _Z14buildHistogramPiS_ii_param_3
)
{
	.reg .pred 	%p<10>;
	.reg .b32 	%r<177>;
	.reg .b64 	%rd<124>;

	ld.param.u64 	%rd4, [_Z14buildHistogramPiS_ii_param_0];
	ld.param.u64 	%rd5, [_Z14buildHistogramPiS_ii_param_1];
	ld.param.u32 	%r75, [_Z14buildHistogramPiS_ii_param_2];
	ld.param.u32 	%r76, [_Z14buildHistogramPiS_ii_param_3];
	cvta.to.global.u64 	%rd1, %rd5;
	setp.lt.s32 	%p1, %r76, 1;
	@%p1 bra 	$L__BB1_13;
	cvta.to.global.u64 	%rd6, %rd4;
	mov.u32 	%r78, %tid.x;
	mov.u32 	%r79, %ntid.x;
	mov.u32 	%r80, %ctaid.x;
	mad.lo.s32 	%r81, %r80, %r79, %r78;
	cvt.s64.s32 	%rd2, %r81;
	mul.wide.s32 	%rd7, %r81, 4;
	add.s64 	%rd3, %rd6, %rd7;
	ld.global.u32 	%r168, [%rd3];
	and.b32  	%r2, %r76, 15;
	setp.lt.u32 	%p2, %r76, 16;
	mov.b32 	%r171, 0;
	@%p2 bra 	$L__BB1_4;
	and.b32  	%r171, %r76, 2147483632;
	neg.s32 	%r166, %r171;
	shl.b32 	%r164, %r75, 1;
	mul.lo.s32 	%r163, %r75, 3;
	shl.b32 	%r162, %r75, 2;
	mul.lo.s32 	%r161, %r75, 5;
	mul.lo.s32 	%r160, %r75, 6;
	mul.lo.s32 	%r159, %r75, 7;
	shl.b32 	%r158, %r75, 3;
	mul.lo.s32 	%r157, %r75, 9;
	mul.lo.s32 	%r156, %r75, 10;
	mul.lo.s32 	%r155, %r75, 11;
	mul.lo.s32 	%r154, %r75, 12;
	mul.lo.s32 	%r153, %r75, 13;
	mul.lo.s32 	%r152, %r75, 14;
	mul.lo.s32 	%r151, %r75, 15;
	mov.b32 	%r150, 0;
	mov.u32 	%r165, %r75;
$L__BB1_3:
	.pragma "nounroll";
	cvt.s64.s32 	%rd8, %r150;
	add.s64 	%rd9, %rd8, %rd2;
	shl.b64 	%rd10, %rd9, 2;
	add.s64 	%rd11, %rd1, %rd10;
	ld.global.u32 	%r83, [%rd11];
	add.s32 	%r84, %r168, %r83;
	st.global.u32 	[%rd3], %r84;
	cvt.s64.s32 	%rd12, %r165;
	add.s64 	%rd13, %rd12, %rd2;
	shl.b64 	%rd14, %rd13, 2;
	add.s64 	%rd15, %rd1, %rd14;
	ld.global.u32 	%r85, [%rd15];
	add.s32 	%r86, %r84, %r85;
	st.global.u32 	[%rd3], %r86;
	cvt.s64.s32 	%rd16, %r164;
	add.s64 	%rd17, %rd16, %rd2;
	shl.b64 	%rd18, %rd17, 2;
	add.s64 	%rd19, %rd1, %rd18;
	ld.global.u32 	%r87, [%rd19];
	add.s32 	%r88, %r86, %r87;
	st.global.u32 	[%rd3], %r88;
	cvt.s64.s32 	%rd20, %r163;
	add.s64 	%rd21, %rd20, %rd2;
	shl.b64 	%rd22, %rd21, 2;
	add.s64 	%rd23, %rd1, %rd22;
	ld.global.u32 	%r89, [%rd23];
	add.s32 	%r90, %r88, %r89;
	st.global.u32 	[%rd3], %r90;
	cvt.s64.s32 	%rd24, %r162;
	add.s64 	%rd25, %rd24, %rd2;
	shl.b64 	%rd26, %rd25, 2;
	add.s64 	%rd27, %rd1, %rd26;
	ld.global.u32 	%r91, [%rd27];
	add.s32 	%r92, %r90, %r91;
	st.global.u32 	[%rd3], %r92;
	cvt.s64.s32 	%rd28, %r161;
	add.s64 	%rd29, %rd28, %rd2;
	shl.b64 	%rd30, %rd29, 2;
	add.s64 	%rd31, %rd1, %rd30;
	ld.global.u32 	%r93, [%rd31];
	add.s32 	%r94, %r92, %r93;
	st.global.u32 	[%rd3], %r94;
	cvt.s64.s32 	%rd32, %r160;
	add.s64 	%rd33, %rd32, %rd2;
	shl.b64 	%rd34, %rd33, 2;
	add.s64 	%rd35, %rd1, %rd34;
	ld.global.u32 	%r95, [%rd35];
	add.s32 	%r96, %r94, %r95;
	st.global.u32 	[%rd3], %r96;
	cvt.s64.s32 	%rd36, %r159;
	add.s64 	%rd37, %rd36, %rd2;
	shl.b64 	%rd38, %rd37, 2;
	add.s64 	%rd39, %rd1, %rd38;
	ld.global.u32 	%r97, [%rd39];
	add.s32 	%r98, %r96, %r97;
	st.global.u32 	[%rd3], %r98;
	cvt.s64.s32 	%rd40, %r158;
	add.s64 	%rd41, %rd40, %rd2;
	shl.b64 	%rd42, %rd41, 2;
	add.s64 	%rd43, %rd1, %rd42;
	ld.global.u32 	%r99, [%rd43];
	add.s32 	%r100, %r98, %r99;
	st.global.u32 	[%rd3], %r100;
	cvt.s64.s32 	%rd44, %r157;
	add.s64 	%rd45, %rd44, %rd2;
	shl.b64 	%rd46, %rd45, 2;
	add.s64 	%rd47, %rd1, %rd46;
	ld.global.u32 	%r101, [%rd47];
	add.s32 	%r102, %r100, %r101;
	st.global.u32 	[%rd3], %r102;
	cvt.s64.s32 	%rd48, %r156;
	add.s64 	%rd49, %rd48, %rd2;
	shl.b64 	%rd50, %rd49, 2;
	add.s64 	%rd51, %rd1, %rd50;
	ld.global.u32 	%r103, [%rd51];
	add.s32 	%r104, %r102, %r103;
	st.global.u32 	[%rd3], %r104;
	cvt.s64.s32 	%rd52, %r155;
	add.s64 	%rd53, %rd52, %rd2;
	shl.b64 	%rd54, %rd53, 2;
	add.s64 	%rd55, %rd1, %rd54;
	ld.global.u32 	%r105, [%rd55];
	add.s32 	%r106, %r104, %r105;
	st.global.u32 	[%rd3], %r106;
	cvt.s64.s32 	%rd56, %r154;
	add.s64 	%rd57, %rd56, %rd2;
	shl.b64 	%rd58, %rd57, 2;
	add.s64 	%rd59, %rd1, %rd58;
	ld.global.u32 	%r107, [%rd59];
	add.s32 	%r108, %r106, %r107;
	st.global.u32 	[%rd3], %r108;
	cvt.s64.s32 	%rd60, %r153;
	add.s64 	%rd61, %rd60, %rd2;
	shl.b64 	%rd62, %rd61, 2;
	add.s64 	%rd63, %rd1, %rd62;
	ld.global.u32 	%r109, [%rd63];
	add.s32 	%r110, %r108, %r109;
	st.global.u32 	[%rd3], %r110;
	cvt.s64.s32 	%rd64, %r152;
	add.s64 	%rd65, %rd64, %rd2;
	shl.b64 	%rd66, %rd65, 2;
	add.s64 	%rd67, %rd1, %rd66;
	ld.global.u32 	%r111, [%rd67];
	add.s32 	%r112, %r110, %r111;
	st.global.u32 	[%rd3], %r112;
	cvt.s64.s32 	%rd68, %r151;
	add.s64 	%rd69, %rd68, %rd2;
	shl.b64 	%rd70, %rd69, 2;
	add.s64 	%rd71, %rd1, %rd70;
	ld.global.u32 	%r113, [%rd71];
	add.s32 	%r168, %r112, %r113;
	st.global.u32 	[%rd3], %r168;
	add.s32 	%r166, %r166, 16;
	shl.b32 	%r114, %r75, 4;
	add.s32 	%r165, %r165, %r114;
	add.s32 	%r164, %r164, %r114;
	add.s32 	%r163, %r163, %r114;
	add.s32 	%r162, %r162, %r114;
	add.s32 	%r161, %r161, %r114;
	add.s32 	%r160, %r160, %r114;
	add.s32 	%r159, %r159, %r114;
	add.s32 	%r158, %r158, %r114;
	add.s32 	%r157, %r157, %r114;
	add.s32 	%r156, %r156, %r114;
	add.s32 	%r155, %r155, %r114;
	add.s32 	%r154, %r154, %r114;
	add.s32 	%r153, %r153, %r114;
	add.s32 	%r152, %r152, %r114;
	add.s32 	%r151, %r151, %r114;
	add.s32 	%r150, %r150, %r114;
	setp.ne.s32 	%p3, %r166, 0;
	@%p3 bra 	$L__BB1_3;
$L__BB1_4:
	setp.eq.s32 	%p4, %r2, 0;
	@%p4 bra 	$L__BB1_13;
	and.b32  	%r57, %r76, 7;
	setp.lt.u32 	%p5, %r2, 8;
	@%p5 bra 	$L__BB1_7;
	mul.lo.s32 	%r115, %r171, %r75;
	cvt.s64.s32 	%rd72, %r115;
	add.s64 	%rd73, %rd72, %rd2;
	shl.b64 	%rd74, %rd73, 2;
	add.s64 	%rd75, %rd1, %rd74;
	ld.global.u32 	%r116, [%rd75];
	add.s32 	%r117, %r168, %r116;
	st.global.u32 	[%rd3], %r117;
	add.s32 	%r118, %r115, %r75;
	cvt.s64.s32 	%rd76, %r118;
	add.s64 	%rd77, %rd76, %rd2;
	shl.b64 	%rd78, %rd77, 2;
	add.s64 	%rd79, %rd1, %rd78;
	ld.global.u32 	%r119, [%rd79];
	add.s32 	%r120, %r117, %r119;
	st.global.u32 	[%rd3], %r120;
	add.s32 	%r121, %r118, %r75;
	cvt.s64.s32 	%rd80, %r121;
	add.s64 	%rd81, %rd80, %rd2;
	shl.b64 	%rd82, %rd81, 2;
	add.s64 	%rd83, %rd1, %rd82;
	ld.global.u32 	%r122, [%rd83];
	add.s32 	%r123, %r120, %r122;
	st.global.u32 	[%rd3], %r123;
	add.s32 	%r124, %r121, %r75;
	cvt.s64.s32 	%rd84, %r124;
	add.s64 	%rd85, %rd84, %rd2;
	shl.b64 	%rd86, %rd85, 2;
	add.s64 	%rd87, %rd1, %rd86;
	ld.global.u32 	%r125, [%rd87];
	add.s32 	%r126, %r123, %r125;
	st.global.u32 	[%rd3], %r126;
	add.s32 	%r127, %r124, %r75;
	cvt.s64.s32 	%rd88, %r127;
	add.s64 	%rd89, %rd88, %rd2;
	shl.b64 	%rd90, %rd89, 2;
	add.s64 	%rd91, %rd1, %rd90;
	ld.global.u32 	%r128, [%rd91];
	add.s32 	%r129, %r126, %r128;
	st.global.u32 	[%rd3], %r129;
	add.s32 	%r130, %r127, %r75;
	cvt.s64.s32 	%rd92, %r130;
	add.s64 	%rd93, %rd92, %rd2;
	shl.b64 	%rd94, %rd93, 2;
	add.s64 	%rd95, %rd1, %rd94;
	ld.global.u32 	%r131, [%rd95];
	add.s32 	%r132, %r129, %r131;
	st.global.u32 	[%rd3], %r132;
	add.s32 	%r133, %r130, %r75;
	cvt.s64.s32 	%rd96, %r133;
	add.s64 	%rd97, %rd96, %rd2;
	shl.b64 	%rd98, %rd97, 2;
	add.s64 	%rd99, %rd1, %rd98;
	ld.global.u32 	%r134, [%rd99];
	add.s32 	%r135, %r132, %r134;
	st.global.u32 	[%rd3], %r135;
	add.s32 	%r136, %r133, %r75;
	cvt.s64.s32 	%rd100, %r136;
	add.s64 	%rd101, %rd100, %rd2;
	shl.b64 	%rd102, %rd101, 2;
	add.s64 	%rd103, %rd1, %rd102;
	ld.global.u32 	%r137, [%rd103];
	add.s32 	%r168, %r135, %r137;
	st.global.u32 	[%rd3], %r168;
	add.s32 	%r171, %r171, 8;
$L__BB1_7:
	setp.eq.s32 	%p6, %r57, 0;
	@%p6 bra 	$L__BB1_13;
	and.b32  	%r62, %r76, 3;
	setp.lt.u32 	%p7, %r57, 4;
	@%p7 bra 	$L__BB1_10;
	mul.lo.s32 	%r138, %r171, %r75;
	cvt.s64.s32 	%rd104, %r138;
	add.s64 	%rd105, %rd104, %rd2;
	shl.b64 	%rd106, %rd105, 2;
	add.s64 	%rd107, %rd1, %rd106;
	ld.global.u32 	%r139, [%rd107];
	add.s32 	%r140, %r168, %r139;
	st.global.u32 	[%rd3], %r140;
	add.s32 	%r141, %r138, %r75;
	cvt.s64.s32 	%rd108, %r141;
	add.s64 	%rd109, %rd108, %rd2;
	shl.b64 	%rd110, %rd109, 2;
	add.s64 	%rd111, %rd1, %rd110;
	ld.global.u32 	%r142, [%rd111];
	add.s32 	%r143, %r140, %r142;
	st.global.u32 	[%rd3], %r143;
	add.s32 	%r144, %r141, %r75;
	cvt.s64.s32 	%rd112, %r144;
	add.s64 	%rd113, %rd112, %rd2;
	shl.b64 	%rd114, %rd113, 2;
	add.s64 	%rd115, %rd1, %rd114;
	ld.global.u32 	%r145, [%rd115];
	add.s32 	%r146, %r143, %r145;
	st.global.u32 	[%rd3], %r146;
	add.s32 	%r147, %r144, %r75;
	cvt.s64.s32 	%rd116, %r147;
	add.s64 	%rd117, %rd116, %rd2;
	shl.b64 	%rd118, %rd117, 2;
	add.s64 	%rd119, %rd1, %rd118;
	ld.global.u32 	%r148, [%rd119];
	add.s32 	%r168, %r146, %r148;
	st.global.u32 	[%rd3], %r168;
	add.s32 	%r171, %r171, 4;
$L__BB1_10:
	setp.eq.s32 	%p8, %r62, 0;
	@%p8 bra 	$L__BB1_13;
	mul.lo.s32 	%r175, %r171, %r75;
	neg.s32 	%r174, %r62;
$L__BB1_12:
	.pragma "nounroll";
	cvt.s64.s32 	%rd120, %r175;
	add.s64 	%rd121, %rd120, %rd2;
	shl.b64 	%rd122, %rd121, 2;
	add.s64 	%rd123, %rd1, %rd122;
	ld.global.u32 	%r149, [%rd123];
	add.s32 	%r168, %r168, %r149;
	st.global.u32 	[%rd3], %r168;
	add.s32 	%r175, %r175, %r75;
	add.s32 	%r174, %r174, 1;
	setp.ne.s32 	%p9, %r174, 0;
	@%p9 bra 	$L__BB1_12;
$L__BB1_13:
	ret;

}
	// .globl	_Z9prefixSumPiS_S_i
.visible .entry _Z9prefixSumPiS_S_i(
	.param .u64 .ptr .align 1 _Z9prefixSumPiS_S_i_param_0,
	.param .u64 .ptr .align 1 _Z9prefixSumPiS_S_i_param_1,
	.param .u64 .ptr .align 1 _Z9prefixSumPiS_S_i_param_2,
	.param .u32 _Z9prefixSumPiS_S_i_param_3
)
{
	.reg .pred 	%p<10>;
	.reg .b32 	%r<120>;
	.reg .b64 	%rd<51>;

	ld.param.u64 	%rd13, [_Z9prefixSumPiS_S_i_param_0];
	ld.param.u64 	%rd14, [_Z9prefixSumPiS_S_i_param_1];
	ld.param.u64 	%rd15, [_Z9prefixSumPiS_S_i_param_2];
	ld.param.u32 	%r15, [_Z9prefixSumPiS_S_i_param_3];
	cvta.to.global.u64 	%rd1, %rd14;
	cvta.to.global.u64 	%rd2, %rd15;
	cvta.to.global.u64 	%rd3, %rd13;
	mov.b32 	%r16, 0;
	st.global.u32 	[%rd3], %r16;
	ld.global.u32 	%r17, [%rd2];
	st.global.u32 	[%rd1], %r17;
	setp.lt.s32 	%p1, %r15, 2;
	@%p1 bra 	$L__BB2_13;
	add.s32 	%r1, %r15, -1;
	add.s32 	%r19, %r15, -2;
	and.b32  	%r2, %r1, 7;
	setp.lt.u32 	%p2, %r19, 7;
	mov.b32 	%r118, 1;
	@%p2 bra 	$L__BB2_5;
	and.b32  	%r21, %r1, -8;
	neg.s32 	%r116, %r21;
	add.s64 	%rd50, %rd1, 16;
	add.s64 	%rd49, %rd2, 16;
	add.s64 	%rd48, %rd3, 16;
	mov.b32 	%r115, 0;
$L__BB2_3:
	.pragma "nounroll";
	ld.global.u32 	%r22, [%rd48+-16];
	ld.global.u32 	%r23, [%rd49+-16];
	add.s32 	%r24, %r23, %r22;
	st.global.u32 	[%rd48+-12], %r24;
	ld.global.u32 	%r25, [%rd50+-16];
	ld.global.u32 	%r26, [%rd49+-12];
	add.s32 	%r27, %r26, %r25;
	st.global.u32 	[%rd50+-12], %r27;
	ld.global.u32 	%r28, [%rd48+-12];
	ld.global.u32 	%r29, [%rd49+-12];
	add.s32 	%r30, %r29, %r28;
	st.global.u32 	[%rd48+-8], %r30;
	ld.global.u32 	%r31, [%rd50+-12];
	ld.global.u32 	%r32, [%rd49+-8];
	add.s32 	%r33, %r32, %r31;
	st.global.u32 	[%rd50+-8], %r33;
	ld.global.u32 	%r34, [%rd48+-8];
	ld.global.u32 	%r35, [%rd49+-8];
	add.s32 	%r36, %r35, %r34;
	st.global.u32 	[%rd48+-4], %r36;
	ld.global.u32 	%r37, [%rd50+-8];
	ld.global.u32 	%r38, [%rd49+-4];
	add.s32 	%r39, %r38, %r37;
	st.global.u32 	[%rd50+-4], %r39;
	ld.global.u32 	%r40, [%rd48+-4];
	ld.global.u32 	%r41, [%rd49+-4];
	add.s32 	%r42, %r41, %r40;
	st.global.u32 	[%rd48], %r42;
	ld.global.u32 	%r43, [%rd50+-4];
	ld.global.u32 	%r44, [%rd49];
	add.s32 	%r45, %r44, %r43;
	st.global.u32 	[%rd50], %r45;
	ld.global.u32 	%r46, [%rd48];
	ld.global.u32 	%r47, [%rd49];
	add.s32 	%r48, %r47, %r46;
	st.global.u32 	[%rd48+4], %r48;
	ld.global.u32 	%r49, [%rd50];
	ld.global.u32 	%r50, [%rd49+4];
	add.s32 	%r51, %r50, %r49;
	st.global.u32 	[%rd50+4], %r51;
	ld.global.u32 	%r52, [%rd48+4];
	ld.global.u32 	%r53, [%rd49+4];
	add.s32 	%r54, %r53, %r52;
	st.global.u32 	[%rd48+8], %r54;
	ld.global.u32 	%r55, [%rd50+4];
	ld.global.u32 	%r56, [%rd49+8];
	add.s32 	%r57, %r56, %r55;
	st.global.u32 	[%rd50+8], %r57;
	ld.global.u32 	%r58, [%rd48+8];
	ld.global.u32 	%r59, [%rd49+8];
	add.s32 	%r60, %r59, %r58;
	st.global.u32 	[%rd48+12], %r60;
	ld.global.u32 	%r61, [%rd50+8];
	ld.global.u32 	%r62, [%rd49+12];
	add.s32 	%r63, %r62, %r61;
	st.global.u32 	[%rd50+12], %r63;
	ld.global.u32 	%r64, [%rd48+12];
	ld.global.u32 	%r65, [%rd49+12];
	add.s32 	%r66, %r65, %r64;
	st.global.u32 	[%rd48+16], %r66;
	ld.global.u32 	%r67, [%rd50+12];
	ld.global.u32 	%r68, [%rd49+16];
	add.s32 	%r69, %r68, %r67;
	st.global.u32 	[%rd50+16], %r69;
	add.s32 	%r116, %r116, 8;
	add.s32 	%r115, %r115, 8;
	add.s64 	%rd50, %rd50, 32;
	add.s64 	%rd49, %rd49, 32;
	add.s64 	%rd48, %rd48, 32;
	setp.ne.s32 	%p3, %r116, 0;
	@%p3 bra 	$L__BB2_3;
	add.s32 	%r118, %r115, 1;
$L__BB2_5:
	setp.eq.s32 	%p4, %r2, 0;
	@%p4 bra 	$L__BB2_13;
	and.b32  	%r10, %r1, 3;
	setp.lt.u32 	%p5, %r2, 4;
	@%p5 bra 	$L__BB2_8;
	mul.wide.s32 	%rd16, %r118, 4;
	add.s64 	%rd17, %rd3, %rd16;
	ld.global.u32 	%r70, [%rd17+-4];
	add.s64 	%rd18, %rd2, %rd16;
	ld.global.u32 	%r71, [%rd18+-4];
	add.s32 	%r72, %r71, %r70;
	mul.wide.u32 	%rd19, %r118, 4;
	add.s64 	%rd20, %rd3, %rd19;
	st.global.u32 	[%rd20], %r72;
	add.s64 	%rd21, %rd1, %rd16;
	ld.global.u32 	%r73, [%rd21+-4];
	add.s64 	%rd22, %rd2, %rd19;
	ld.global.u32 	%r74, [%rd22];
	add.s32 	%r75, %r74, %r73;
	add.s64 	%rd23, %rd1, %rd19;
	st.global.u32 	[%rd23], %r75;
	add.s32 	%r76, %r118, 1;
	ld.global.u32 	%r77, [%rd17];
	ld.global.u32 	%r78, [%rd18];
	add.s32 	%r79, %r78, %r77;
	mul.wide.u32 	%rd24, %r76, 4;
	add.s64 	%rd25, %rd3, %rd24;
	st.global.u32 	[%rd25], %r79;
	ld.global.u32 	%r80, [%rd21];
	add.s64 	%rd26, %rd2, %rd24;
	ld.global.u32 	%r81, [%rd26];
	add.s32 	%r82, %r81, %r80;
	add.s64 	%rd27, %rd1, %rd24;
	st.global.u32 	[%rd27], %r82;
	add.s32 	%r83, %r118, 2;
	ld.global.u32 	%r84, [%rd17+4];
	ld.global.u32 	%r85, [%rd18+4];
	add.s32 	%r86, %r85, %r84;
	mul.wide.u32 	%rd28, %r83, 4;
	add.s64 	%rd29, %rd3, %rd28;
	st.global.u32 	[%rd29], %r86;
	ld.global.u32 	%r87, [%rd21+4];
	add.s64 	%rd30, %rd2, %rd28;
	ld.global.u32 	%r88, [%rd30];
	add.s32 	%r89, %r88, %r87;
	add.s64 	%rd31, %rd1, %rd28;
	st.global.u32 	[%rd31], %r89;
	ld.global.u32 	%r90, [%rd17+8];
	ld.global.u32 	%r91, [%rd18+8];
	add.s32 	%r92, %r91, %r90;
	st.global.u32 	[%rd20+12], %r92;
	ld.global.u32 	%r93, [%rd21+8];
	ld.global.u32 	%r94, [%rd22+12];
	add.s32 	%r95, %r94, %r93;
	st.global.u32 	[%rd23+12], %r95;
	add.s32 	%r118, %r118, 4;
$L__BB2_8:
	setp.eq.s32 	%p6, %r10, 0;
	@%p6 bra 	$L__BB2_13;
	setp.eq.s32 	%p7, %r10, 1;
	@%p7 bra 	$L__BB2_11;
	mul.wide.s32 	%rd32, %r118, 4;
	add.s64 	%rd33, %rd3, %rd32;
	ld.global.u32 	%r96, [%rd33+-4];
	add.s64 	%rd34, %rd2, %rd32;
	ld.global.u32 	%r97, [%rd34+-4];
	add.s32 	%r98, %r97, %r96;
	mul.wide.u32 	%rd35, %r118, 4;
	add.s64 	%rd36, %rd3, %rd35;
	st.global.u32 	[%rd36], %r98;
	add.s64 	%rd37, %rd1, %rd32;
	ld.global.u32 	%r99, [%rd37+-4];
	add.s64 	%rd38, %rd2, %rd35;
	ld.global.u32 	%r100, [%rd38];
	add.s32 	%r101, %r100, %r99;
	add.s64 	%rd39, %rd1, %rd35;
	st.global.u32 	[%rd39], %r101;
	ld.global.u32 	%r102, [%rd33];
	ld.global.u32 	%r103, [%rd34];
	add.s32 	%r104, %r103, %r102;
	st.global.u32 	[%rd36+4], %r104;
	ld.global.u32 	%r105, [%rd37];
	ld.global.u32 	%r106, [%rd38+4];
	add.s32 	%r107, %r106, %r105;
	st.global.u32 	[%rd39+4], %r107;
	add.s32 	%r118, %r118, 2;
$L__BB2_11:
	and.b32  	%r108, %r1, 1;
	setp.eq.b32 	%p8, %r108, 1;
	not.pred 	%p9, %p8;
	@%p9 bra 	$L__BB2_13;
	mul.wide.s32 	%rd40, %r118, 4;
	add.s64 	%rd41, %rd3, %rd40;
	ld.global.u32 	%r109, [%rd41+-4];
	add.s64 	%rd42, %rd2, %rd40;
	ld.global.u32 	%r110, [%rd42+-4];
	add.s32 	%r111, %r110, %r109;
	mul.wide.u32 	%rd43, %r118, 4;
	add.s64 	%rd44, %rd3, %rd43;
	st.global.u32 	[%rd44], %r111;
	add.s64 	%rd45, %rd1, %rd40;
	ld.global.u32 	%r112, [%rd45+-4];
	add.s64 	%rd46, %rd2, %rd43;
	ld.global.u32 	%r113, [%rd46];
	add.s32 	%r114, %r113, %r112;
	add.s64 	%rd47, %rd1, %rd43;
	st.global.u32 	[%rd47], %r114;
$L__BB2_13:
	ret;

}


// ===== COMPILED SASS (sm_100) =====

	.target	sm_100

	.elftype	@"ET_EXEC"


//--------------------- .note.nv.tkinfo           --------------------------
	.section	.note.nv.tkinfo,"",@"SHT_NOTE"
	.sectionflags	@"SHF_NOTE_NV_TKINFO"
	.tkinfo
        /*0018*/ 	.word	0x00000002
        /*0030*/ 	.string	""
        /*0030*/ 	.string	"ptxas"
        /*0030*/ 	.string	"Cuda compilation tools, release 13.0, V13.0.88"
        /*0030*/ 	.string	"Build cuda_13.0.r13.0/compiler.36424714_0"
        /*0030*/ 	.string	"-arch sm_100 -m 64 "



//--------------------- .note.nv.cuinfo           --------------------------
	.section	.note.nv.cuinfo,"",@"SHT_NOTE"
	.sectionflags	@"SHF_NOTE_NV_CUINFO"
        /*0018*/ 	.short	0x0002
        /*001a*/ 	.short	0x0064
        /*001c*/ 	.short	0x0082
	.zero		2


//--------------------- .nv.info                  --------------------------
	.section	.nv.info,"",@"SHT_CUDA_INFO"
	.align	4


	//----- nvinfo : EIATTR_REGCOUNT
	.align		4
        /*0000*/ 	.byte	0x04, 0x2f
        /*0002*/ 	.short	(.L_1 - .L_0)
	.align		4
.L_0:
        /*0004*/ 	.word	index@(_Z19buildLocalHistogramPiS_iiii)
        /*0008*/ 	.word	0x00000011


	//----- nvinfo : EIATTR_FRAME_SIZE
	.align		4
.L_1:
        /*000c*/ 	.byte	0x04, 0x11
        /*000e*/ 	.short	(.L_3 - .L_2)
	.align		4
.L_2:
        /*0010*/ 	.word	index@(_Z19buildLocalHistogramPiS_iiii)
        /*0014*/ 	.word	0x00000000


	//----- nvinfo : EIATTR_REGCOUNT
	.align		4
.L_3:
        /*0018*/ 	.byte	0x04, 0x2f
        /*001a*/ 	.short	(.L_5 - .L_4)
	.align		4
.L_4:
        /*001c*/ 	.word	index@(_Z14buildHistogramPiS_ii)
        /*0020*/ 	.word	0x00000010


	//----- nvinfo : EIATTR_FRAME_SIZE
	.align		4
.L_5:
        /*0024*/ 	.byte	0x04, 0x11
        /*0026*/ 	.short	(.L_7 - .L_6)
	.align		4
.L_6:
        /*0028*/ 	.word	index@(_Z14buildHistogramPiS_ii)
        /*002c*/ 	.word	0x00000000


	//----- nvinfo : EIATTR_REGCOUNT
	.align		4
.L_7:
        /*0030*/ 	.byte	0x04, 0x2f
        /*0032*/ 	.short	(.L_9 - .L_8)
	.align		4
.L_8:
        /*0034*/ 	.word	index@(_Z9prefixSumPiS_S_i)
        /*0038*/ 	.word	0x00000020


	//----- nvinfo : EIATTR_FRAME_SIZE
	.align		4
.L_9:
        /*003c*/ 	.byte	0x04, 0x11
        /*003e*/ 	.short	(.L_11 - .L_10)
	.align		4
.L_10:
        /*0040*/ 	.word	index@(_Z9prefixSumPiS_S_i)
        /*0044*/ 	.word	0x00000000


	//----- nvinfo : EIATTR_MIN_STACK_SIZE
	.align		4
.L_11:
        /*0048*/ 	.byte	0x04, 0x12
        /*004a*/ 	.short	(.L_13 - .L_12)
	.align		4
.L_12:
        /*004c*/ 	.word	index@(_Z9prefixSumPiS_S_i)
        /*0050*/ 	.word	0x00000000


	//----- nvinfo : EIATTR_MIN_STACK_SIZE
	.align		4
.L_13:
        /*0054*/ 	.byte	0x04, 0x12
        /*0056*/ 	.short	(.L_15 - .L_14)
	.align		4
.L_14:
        /*0058*/ 	.word	index@(_Z14buildHistogramPiS_ii)
        /*005c*/ 	.word	0x00000000


	//----- nvinfo : EIATTR_MIN_STACK_SIZE
	.align		4
.L_15:
        /*0060*/ 	.byte	0x04, 0x12
        /*0062*/ 	.short	(.L_17 - .L_16)
	.align		4
.L_16:
        /*0064*/ 	.word	index@(_Z19buildLocalHistogramPiS_iiii)
        /*0068*/ 	.word	0x00000000
.L_17:


//--------------------- .nv.compat                --------------------------
	.section	.nv.compat,"",@"SHT_CUDA_COMPAT_INFO"
	.align	4
        /*0000*/ 	.byte	0x02, 0x09, 0x00, 0x00, 0x02, 0x02, 0x01, 0x00, 0x02, 0x05, 0x05, 0x00, 0x03, 0x07, 0x01, 0x01
        /*0010*/ 	.byte	0x02, 0x03, 0x00, 0x00, 0x02, 0x06, 0x01, 0x00, 0x04, 0x0b, 0x08, 0x00, 0x09, 0x00, 0x00, 0x00
        /*0020*/ 	.byte	0x00, 0x00, 0x00, 0x00


//--------------------- .nv.info._Z9prefixSumPiS_S_i --------------------------
	.section	.nv.info._Z9prefixSumPiS_S_i,"",@"SHT_CUDA_INFO"
	.sectionflags	@""
	.align	4


	//----- nvinfo : EIATTR_CUDA_API_VERSION
	.align		4
        /*0000*/ 	.byte	0x04, 0x37
        /*0002*/ 	.short	(.L_19 - .L_18)
.L_18:
        /*0004*/ 	.word	0x00000082


	//----- nvinfo : EIATTR_KPARAM_INFO
	.align		4
.L_19:
        /*0008*/ 	.byte	0x04, 0x17
        /*000a*/ 	.short	(.L_21 - .L_20)
.L_20:
        /*000c*/ 	.word	0x00000000
        /*0010*/ 	.short	0x0003
        /*0012*/ 	.short	0x0018
        /*0014*/ 	.byte	0x00, 0xf0, 0x11, 0x00


	//----- nvinfo : EIATTR_KPARAM_INFO
	.align		4
.L_21:
        /*0018*/ 	.byte	0x04, 0x17
        /*001a*/ 	.short	(.L_23 - .L_22)
.L_22:
        /*001c*/ 	.word	0x00000000
        /*0020*/ 	.short	0x0002
        /*0022*/ 	.short	0x0010
        /*0024*/ 	.byte	0x00, 0xf5, 0x21, 0x00


	//----- nvinfo : EIATTR_KPARAM_INFO
	.align		4
.L_23:
        /*0028*/ 	.byte	0x04, 0x17
        /*002a*/ 	.short	(.L_25 - .L_24)
.L_24:
        /*002c*/ 	.word	0x00000000
        /*0030*/ 	.short	0x0001
        /*0032*/ 	.short	0x0008
        /*0034*/ 	.byte	0x00, 0xf5, 0x21, 0x00


	//----- nvinfo : EIATTR_KPARAM_INFO
	.align		4
.L_25:
        /*0038*/ 	.byte	0x04, 0x17
        /*003a*/ 	.short	(.L_27 - .L_26)
.L_26:
        /*003c*/ 	.word	0x00000000
        /*0040*/ 	.short	0x0000
        /*0042*/ 	.short	0x0000
        /*0044*/ 	.byte	0x00, 0xf5, 0x21, 0x00


	//----- nvinfo : EIATTR_SPARSE_MMA_MASK
	.align		4
.L_27:
        /*0048*/ 	.byte	0x03, 0x50
        /*004a*/ 	.short	0x0000


	//----- nvinfo : EIATTR_MAXREG_COUNT
	.align		4
        /*004c*/ 	.byte	0x03, 0x1b
        /*004e*/ 	.short	0x00ff


	//----- nvinfo : EIATTR_MERCURY_ISA_VERSION
	.align		4
        /*0050*/ 	.byte	0x03, 0x5f
        /*0052*/ 	.short	0x0101


	//----- nvinfo : EIATTR_VRC_CTA_INIT_COUNT
	.align		4
        /*0054*/ 	.byte	0x02, 0x4a
	.zero		1
	.zero		1


	//----- nvinfo : EIATTR_EXIT_INSTR_OFFSETS
	.align		4
        /*0058*/ 	.byte	0x04, 0x1c
        /*005a*/ 	.short	(.L_29 - .L_28)


	//   ....[0]....
.L_28:
        /*005c*/ 	.word	0x000000a0


	//   ....[1]....
        /*0060*/ 	.word	0x00000730


	//   ....[2]....
        /*0064*/ 	.word	0x00000aa0


	//   ....[3]....
        /*0068*/ 	.word	0x00000c90


	//   ....[4]....
        /*006c*/ 	.word	0x00000db0


	//----- nvinfo : EIATTR_CBANK_PARAM_SIZE
	.align		4
.L_29:
        /*0070*/ 	.byte	0x03, 0x19
        /*0072*/ 	.short	0x001c


	//----- nvinfo : EIATTR_PARAM_CBANK
	.align		4
        /*0074*/ 	.byte	0x04, 0x0a
        /*0076*/ 	.short	(.L_31 - .L_30)
	.align		4
.L_30:
        /*0078*/ 	.word	index@(.nv.constant0._Z9prefixSumPiS_S_i)
        /*007c*/ 	.short	0x0380
        /*007e*/ 	.short	0x001c


	//----- nvinfo : EIATTR_SW_WAR
	.align		4
.L_31:
        /*0080*/ 	.byte	0x04, 0x36
        /*0082*/ 	.short	(.L_33 - .L_32)
.L_32:
        /*0084*/ 	.word	0x00000008
.L_33:


//--------------------- .nv.info._Z14buildHistogramPiS_ii --------------------------
	.section	.nv.info._Z14buildHistogramPiS_ii,"",@"SHT_CUDA_INFO"
	.sectionflags	@""
	.align	4


	//----- nvinfo : EIATTR_CUDA_API_VERSION
	.align		4
        /*0000*/ 	.byte	0x04, 0x37
        /*0002*/ 	.short	(.L_35 - .L_34)
.L_34:
        /*0004*/ 	.word	0x00000082


	//----- nvinfo : EIATTR_KPARAM_INFO
	.align		4
.L_35:
        /*0008*/ 	.byte	0x04, 0x17
        /*000a*/ 	.short	(.L_37 - .L_36)
.L_36:
        /*000c*/ 	.word	0x00000000
        /*0010*/ 	.short	0x0003
        /*0012*/ 	.short	0x0014
        /*0014*/ 	.byte	0x00, 0xf0, 0x11, 0x00


	//----- nvinfo : EIATTR_KPARAM_INFO
	.align		4
.L_37:
        /*0018*/ 	.byte	0x04, 0x17
        /*001a*/ 	.short	(.L_39 - .L_38)
.L_38:
        /*001c*/ 	.word	0x00000000
        /*0020*/ 	.short	0x0002
        /*0022*/ 	.short	0x0010
        /*0024*/ 	.byte	0x00, 0xf0, 0x11, 0x00


	//----- nvinfo : EIATTR_KPARAM_INFO
	.align		4
.L_39:
        /*0028*/ 	.byte	0x04, 0x17
        /*002a*/ 	.short	(.L_41 - .L_40)
.L_40:
        /*002c*/ 	.word	0x00000000
        /*0030*/ 	.short	0x0001
        /*0032*/ 	.short	0x0008
        /*0034*/ 	.byte	0x00, 0xf5, 0x21, 0x00


	//----- nvinfo : EIATTR_KPARAM_INFO
	.align		4
.L_41:
        /*0038*/ 	.byte	0x04, 0x17
        /*003a*/ 	.short	(.L_43 - .L_42)
.L_42:
        /*003c*/ 	.word	0x00000000
        /*0040*/ 	.short	0x0000
        /*0042*/ 	.short	0x0000
        /*0044*/ 	.byte	0x00, 0xf5, 0x21, 0x00


	//----- nvinfo : EIATTR_SPARSE_MMA_MASK
	.align		4
.L_43:
        /*0048*/ 	.byte	0x03, 0x50
        /*004a*/ 	.short	0x0000


	//----- nvinfo : EIATTR_MAXREG_COUNT
	.align		4
        /*004c*/ 	.byte	0x03, 0x1b
        /*004e*/ 	.short	0x00ff


	//----- nvinfo : EIATTR_MERCURY_ISA_VERSION
	.align		4
        /*0050*/ 	.byte	0x03, 0x5f
        /*0052*/ 	.short	0x0101


	//----- nvinfo : EIATTR_VRC_CTA_INIT_COUNT
	.align		4
        /*0054*/ 	.byte	0x02, 0x4a
	.zero		1
	.zero		1


	//----- nvinfo : EIATTR_EXIT_INSTR_OFFSETS
	.align		4
        /*0058*/ 	.byte	0x04, 0x1c
        /*005a*/ 	.short	(.L_45 - .L_44)


	//   ....[0]....
.L_44:
        /*005c*/ 	.word	0x00000040


	//   ....[1]....
        /*0060*/ 	.word	0x00000bb0


	//   ....[2]....
        /*0064*/ 	.word	0x000010c0


	//   ....[3]....
        /*0068*/ 	.word	0x00001380


	//   ....[4]....
        /*006c*/ 	.word	0x00001490


	//----- nvinfo : EIATTR_CBANK_PARAM_SIZE
	.align		4
.L_45:
        /*0070*/ 	.byte	0x03, 0x19
        /*0072*/ 	.short	0x0018


	//----- nvinfo : EIATTR_PARAM_CBANK
	.align		4
        /*0074*/ 	.byte	0x04, 0x0a
        /*0076*/ 	.short	(.L_47 - .L_46)
	.align		4
.L_46:
        /*0078*/ 	.word	index@(.nv.constant0._Z14buildHistogramPiS_ii)
        /*007c*/ 	.short	0x0380
        /*007e*/ 	.short	0x0018


	//----- nvinfo : EIATTR_SW_WAR
	.align		4
.L_47:
        /*0080*/ 	.byte	0x04, 0x36
        /*0082*/ 	.short	(.L_49 - .L_48)
.L_48:
        /*0084*/ 	.word	0x00000008
.L_49:


//--------------------- .nv.info._Z19buildLocalHistogramPiS_iiii --------------------------
	.section	.nv.info._Z19buildLocalHistogramPiS_iiii,"",@"SHT_CUDA_INFO"
	.sectionflags	@""
	.align	4


	//----- nvinfo : EIATTR_CUDA_API_VERSION
	.align		4
        /*0000*/ 	.byte	0x04, 0x37
        /*0002*/ 	.short	(.L_51 - .L_50)
.L_50:
        /*0004*/ 	.word	0x00000082


	//----- nvinfo : EIATTR_KPARAM_INFO
	.align		4
.L_51:
        /*0008*/ 	.byte	0x04, 0x17
        /*000a*/ 	.short	(.L_53 - .L_52)
.L_52:
        /*000c*/ 	.word	0x00000000
        /*0010*/ 	.short	0x0005
        /*0012*/ 	.short	0x001c
        /*0014*/ 	.byte	0x00, 0xf0, 0x11, 0x00


	//----- nvinfo : EIATTR_KPARAM_INFO
	.align		4
.L_53:
        /*0018*/ 	.byte	0x04, 0x17
        /*001a*/ 	.short	(.L_55 - .L_54)
.L_54:
        /*001c*/ 	.word	0x00000000
        /*0020*/ 	.short	0x0004
        /*0022*/ 	.short	0x0018
        /*0024*/ 	.byte	0x00, 0xf0, 0x11, 0x00


	//----- nvinfo : EIATTR_KPARAM_INFO
	.align		4
.L_55:
        /*0028*/ 	.byte	0x04, 0x17
        /*002a*/ 	.short	(.L_57 - .L_56)
.L_56:
        /*002c*/ 	.word	0x00000000
        /*0030*/ 	.short	0x0003
        /*0032*/ 	.short	0x0014
        /*0034*/ 	.byte	0x00, 0xf0, 0x11, 0x00


	//----- nvinfo : EIATTR_KPARAM_INFO
	.align		4
.L_57:
        /*0038*/ 	.byte	0x04, 0x17
        /*003a*/ 	.short	(.L_59 - .L_58)
.L_58:
        /*003c*/ 	.word	0x00000000
        /*0040*/ 	.short	0x0002
        /*0042*/ 	.short	0x0010
        /*0044*/ 	.byte	0x00, 0xf0, 0x11, 0x00


	//----- nvinfo : EIATTR_KPARAM_INFO
	.align		4
.L_59:
        /*0048*/ 	.byte	0x04, 0x17
        /*004a*/ 	.short	(.L_61 - .L_60)
.L_60:
        /*004c*/ 	.word	0x00000000
        /*0050*/ 	.short	0x0001
        /*0052*/ 	.short	0x0008
        /*0054*/ 	.byte	0x00, 0xf5, 0x21, 0x00


	//----- nvinfo : EIATTR_KPARAM_INFO
	.align		4
.L_61:
        /*0058*/ 	.byte	0x04, 0x17
        /*005a*/ 	.short	(.L_63 - .L_62)
.L_62:
        /*005c*/ 	.word	0x00000000
        /*0060*/ 	.short	0x0000
        /*0062*/ 	.short	0x0000
        /*0064*/ 	.byte	0x00, 0xf5, 0x21, 0x00


	//----- nvinfo : EIATTR_SPARSE_MMA_MASK
	.align		4
.L_63:
        /*0068*/ 	.byte	0x03, 0x50
        /*006a*/ 	.short	0x0000


	//----- nvinfo : EIATTR_MAXREG_COUNT
	.align		4
        /*006c*/ 	.byte	0x03, 0x1b
        /*006e*/ 	.short	0x00ff


	//----- nvinfo : EIATTR_MERCURY_ISA_VERSION
	.align		4
        /*0070*/ 	.byte	0x03, 0x5f
        /*0072*/ 	.short	0x0101


	//----- nvinfo : EIATTR_VRC_CTA_INIT_COUNT
	.align		4
        /*0074*/ 	.byte	0x02, 0x4a
	.zero		1
	.zero		1


	//----- nvinfo : EIATTR_EXIT_INSTR_OFFSETS
	.align		4
        /*0078*/ 	.byte	0x04, 0x1c
        /*007a*/ 	.short	(.L_65 - .L_64)


	//   ....[0]....
.L_64:
        /*007c*/ 	.word	0x00000070


	//   ....[1]....
        /*0080*/ 	.word	0x00000230


	//   ....[2]....
        /*0084*/ 	.word	0x00000820


	//----- nvinfo : EIATTR_INDIRECT_BRANCH_TARGETS
	.align		4
.L_65:
        /*0088*/ 	.byte	0x04, 0x34
        /*008a*/ 	.short	(.L_67 - .L_66)


	//   ....[0]....
.L_66:
        /*008c*/ 	.word	.L_x_21@srel
        /*0090*/ 	.short	0x0
        /*0092*/ 	.short	0x0
        /*0094*/ 	.word	0x3
        /*0098*/ 	.word	.L_x_18@srel
        /*009c*/ 	.word	.L_x_23@srel
        /*00a0*/ 	.word	.L_x_24@srel


	//----- nvinfo : EIATTR_CRS_STACK_SIZE
	.align		4
.L_67:
        /*00a4*/ 	.byte	0x04, 0x1e
        /*00a6*/ 	.short	(.L_69 - .L_68)
.L_68:
        /*00a8*/ 	.word	0x00000000


	//----- nvinfo : EIATTR_CBANK_PARAM_SIZE
	.align		4
.L_69:
        /*00ac*/ 	.byte	0x03, 0x19
        /*00ae*/ 	.short	0x0020


	//----- nvinfo : EIATTR_PARAM_CBANK
	.align		4
        /*00b0*/ 	.byte	0x04, 0x0a
        /*00b2*/ 	.short	(.L_71 - .L_70)
	.align		4
.L_70:
        /*00b4*/ 	.word	index@(.nv.constant0._Z19buildLocalHistogramPiS_iiii)
        /*00b8*/ 	.short	0x0380
        /*00ba*/ 	.short	0x0020


	//----- nvinfo : EIATTR_SW_WAR
	.align		4
.L_71:
        /*00bc*/ 	.byte	0x04, 0x36
        /*00be*/ 	.short	(.L_73 - .L_72)
.L_72:
        /*00c0*/ 	.word	0x00000008
.L_73:


//--------------------- .nv.callgraph             --------------------------
	.section	.nv.callgraph,"",@"SHT_CUDA_CALLGRAPH"
	.align	4
	.sectionentsize	8
	.align		4
        /*0000*/ 	.word	0x00000000
	.align		4
        /*0004*/ 	.word	0xffffffff
	.align		4
        /*0008*/ 	.word	0x00000000
	.align		4
        /*000c*/ 	.word	0xfffffffe
	.align		4
        /*0010*/ 	.word	0x00000000
	.align		4
        /*0014*/ 	.word	0xfffffffd
	.align		4
        /*0018*/ 	.word	0x00000000
	.align		4
        /*001c*/ 	.word	0xfffffffc


//--------------------- .nv.constant2._Z19buildLocalHistogramPiS_iiii --------------------------
	.section	.nv.constant2._Z19buildLocalHistogramPiS_iiii,"a",@progbits
	.sectionflags	@""
	.align	4
.nv.constant2._Z19buildLocalHistogramPiS_iiii:
        /*0000*/ 	.byte	0x80, 0x05, 0x00, 0x00, 0x70, 0x05, 0x00, 0x00, 0x50, 0x05, 0x00, 0x00


//--------------------- .text._Z9prefixSumPiS_S_i --------------------------
	.section	.text._Z9prefixSumPiS_S_i,"ax",@progbits
	.align	128
        .global         _Z9prefixSumPiS_S_i
        .type           _Z9prefixSumPiS_S_i,@function
        .size           _Z9prefixSumPiS_S_i,(.L_x_25 - _Z9prefixSumPiS_S_i)
        .other          _Z9prefixSumPiS_S_i,@"STO_CUDA_ENTRY STV_DEFAULT"
_Z9prefixSumPiS_S_i:
.text._Z9prefixSumPiS_S_i:
[----:B------:R-:W-:Y:S08]  /*0000*/  LDC R1, c[0x0][0x37c] ;  /* 0x0000df00ff017b82 */ /* 0x000ff00000000800 */
[----:B------:R-:W0:Y:S01]  /*0010*/  LDC.64 R2, c[0x0][0x380] ;  /* 0x0000e000ff027b82 */ /* 0x000e220000000a00 */
[----:B------:R-:W0:Y:S07]  /*0020*/  LDCU.64 UR10, c[0x0][0x358] ;  /* 0x00006b00ff0a77ac */ /* 0x000e2e0008000a00 */
[----:B------:R-:W1:Y:S08]  /*0030*/  LDC.64 R4, c[0x0][0x390] ;  /* 0x0000e400ff047b82 */ /* 0x000e700000000a00 */
[----:B------:R-:W2:Y:S01]  /*0040*/  LDC R0, c[0x0][0x398] ;  /* 0x0000e600ff007b82 */ /* 0x000ea20000000800 */
[----:B0-----:R0:W-:Y:S04]  /*0050*/  STG.E desc[UR10][R2.64], RZ ;  /* 0x000000ff02007986 */ /* 0x0011e8000c10190a */
[----:B-1----:R-:W3:Y:S03]  /*0060*/  LDG.E R5, desc[UR10][R4.64] ;  /* 0x0000000a04057981 */ /* 0x002ee6000c1e1900 */
[----:B------:R-:W3:Y:S01]  /*0070*/  LDC.64 R6, c[0x0][0x388] ;  /* 0x0000e200ff067b82 */ /* 0x000ee20000000a00 */
[----:B--2---:R-:W-:Y:S01]  /*0080*/  ISETP.GE.AND P0, PT, R0, 0x2, PT ;  /* 0x000000020000780c */ /* 0x004fe20003f06270 */
[----:B---3--:R0:W-:-:S12]  /*0090*/  STG.E desc[UR10][R6.64], R5 ;  /* 0x0000000506007986 */ /* 0x0081d8000c10190a */
[----:B------:R-:W-:Y:S05]  /*00a0*/  @!P0 EXIT ;  /* 0x000000000000894d */ /* 0x000fea0003800000 */
[C---:B0-----:R-:W-:Y:S01]  /*00b0*/  IADD3 R2, PT, PT, R0.reuse, -0x2, RZ ;  /* 0xfffffffe00027810 */ /* 0x041fe20007ffe0ff */
[----:B------:R-:W-:Y:S02]  /*00c0*/  VIADD R0, R0, 0xffffffff ;  /* 0xffffffff00007836 */ /* 0x000fe40000000000 */
[----:B------:R-:W-:Y:S01]  /*00d0*/  HFMA2 R19, -RZ, RZ, 0, 5.9604644775390625e-08 ;  /* 0x00000001ff137431 */ /* 0x000fe200000001ff */
[----:B------:R-:W-:Y:S02]  /*00e0*/  ISETP.GE.U32.AND P0, PT, R2, 0x7, PT ;  /* 0x000000070200780c */ /* 0x000fe40003f06070 */
[----:B------:R-:W-:-:S11]  /*00f0*/  LOP3.LUT R12, R0, 0x7, RZ, 0xc0, !PT ;  /* 0x00000007000c7812 */ /* 0x000fd600078ec0ff */
[----:B------:R-:W-:Y:S05]  /*0100*/  @!P0 BRA `(.L_x_0) ;  /* 0x0000000400848947 */ /* 0x000fea0003800000 */
[----:B------:R-:W0:Y:S01]  /*0110*/  LDCU.128 UR12, c[0x0][0x380] ;  /* 0x00007000ff0c77ac */ /* 0x000e220008000c00 */
[----:B------:R-:W-:Y:S01]  /*0120*/  LOP3.LUT R8, R0, 0xfffffff8, RZ, 0xc0, !PT ;  /* 0xfffffff800087812 */ /* 0x000fe200078ec0ff */
[----:B------:R-:W-:Y:S01]  /*0130*/  IMAD.MOV.U32 R19, RZ, RZ, RZ ;  /* 0x000000ffff137224 */ /* 0x000fe200078e00ff */
[----:B------:R-:W1:Y:S02]  /*0140*/  LDCU.64 UR6, c[0x0][0x390] ;  /* 0x00007200ff0677ac */ /* 0x000e640008000a00 */
[----:B------:R-:W-:Y:S01]  /*0150*/  IADD3 R8, PT, PT, -R8, RZ, RZ ;  /* 0x000000ff08087210 */ /* 0x000fe20007ffe1ff */
[----:B0-----:R-:W-:Y:S02]  /*0160*/  UIADD3 UR8, UP0, UPT, UR14, 0x10, URZ ;  /* 0x000000100e087890 */ /* 0x001fe4000ff1e0ff */
[----:B------:R-:W-:Y:S02]  /*0170*/  UIADD3 UR4, UP2, UPT, UR12, 0x10, URZ ;  /* 0x000000100c047890 */ /* 0x000fe4000ff5e0ff */
[----:B-1----:R-:W-:-:S02]  /*0180*/  UIADD3 UR6, UP1, UPT, UR6, 0x10, URZ ;  /* 0x0000001006067890 */ /* 0x002fc4000ff3e0ff */
[----:B------:R-:W-:Y:S01]  /*0190*/  UIADD3.X UR9, UPT, UPT, URZ, UR15, URZ, UP0, !UPT ;  /* 0x0000000fff097290 */ /* 0x000fe200087fe4ff */
[----:B------:R-:W-:Y:S01]  /*01a0*/  IMAD.U32 R14, RZ, RZ, UR8 ;  /* 0x00000008ff0e7e24 */ /* 0x000fe2000f8e00ff */
[----:B------:R-:W-:Y:S01]  /*01b0*/  UIADD3.X UR5, UPT, UPT, URZ, UR13, URZ, UP2, !UPT ;  /* 0x0000000dff057290 */ /* 0x000fe200097fe4ff */
[----:B------:R-:W-:Y:S01]  /*01c0*/  IMAD.U32 R9, RZ, RZ, UR4 ;  /* 0x00000004ff097e24 */ /* 0x000fe2000f8e00ff */
[----:B------:R-:W-:Y:S01]  /*01d0*/  UIADD3.X UR7, UPT, UPT, URZ, UR7, URZ, UP1, !UPT ;  /* 0x00000007ff077290 */ /* 0x000fe20008ffe4ff */
[----:B------:R-:W-:Y:S02]  /*01e0*/  MOV R10, UR6 ;  /* 0x00000006000a7c02 */ /* 0x000fe40008000f00 */
[----:B------:R-:W-:Y:S02]  /*01f0*/  MOV R17, UR9 ;  /* 0x0000000900117c02 */ /* 0x000fe40008000f00 */
[----:B------:R-:W-:Y:S01]  /*0200*/  MOV R5, UR5 ;  /* 0x0000000500057c02 */ /* 0x000fe20008000f00 */
[----:B------:R-:W-:-:S07]  /*0210*/  IMAD.U32 R11, RZ, RZ, UR7 ;  /* 0x00000007ff0b7e24 */ /* 0x000fce000f8e00ff */
.L_x_1:
[----:B------:R-:W-:Y:S01]  /*0220*/  IMAD.MOV.U32 R2, RZ, RZ, R10 ;  /* 0x000000ffff027224 */ /* 0x000fe200078e000a */
[----:B------:R-:W-:Y:S01]  /*0230*/  MOV R3, R11 ;  /* 0x0000000b00037202 */ /* 0x000fe20000000f00 */
[----:B------:R-:W-:-:S04]  /*0240*/  IMAD.MOV.U32 R4, RZ, RZ, R9 ;  /* 0x000000ffff047224 */ /* 0x000fc800078e0009 */
[----:B0-----:R-:W2:Y:S04]  /*0250*/  LDG.E R7, desc[UR10][R2.64+-0x10] ;  /* 0xfffff00a02077981 */ /* 0x001ea8000c1e1900 */
[----:B------:R-:W2:Y:S02]  /*0260*/  LDG.E R6, desc[UR10][R4.64+-0x10] ;  /* 0xfffff00a04067981 */ /* 0x000ea4000c1e1900 */
[----:B--2---:R-:W-:Y:S01]  /*0270*/  IADD3 R9, PT, PT, R6, R7, RZ ;  /* 0x0000000706097210 */ /* 0x004fe20007ffe0ff */
[----:B------:R-:W-:Y:S01]  /*0280*/  IMAD.MOV.U32 R6, RZ, RZ, R14 ;  /* 0x000000ffff067224 */ /* 0x000fe200078e000e */
[----:B------:R-:W-:-:S03]  /*0290*/  MOV R7, R17 ;  /* 0x0000001100077202 */ /* 0x000fc60000000f00 */
[----:B------:R0:W-:Y:S04]  /*02a0*/  STG.E desc[UR10][R4.64+-0xc], R9 ;  /* 0xfffff40904007986 */ /* 0x0001e8000c10190a */
[----:B------:R-:W2:Y:S04]  /*02b0*/  LDG.E R10, desc[UR10][R6.64+-0x10] ;  /* 0xfffff00a060a7981 */ /* 0x000ea8000c1e1900 */
[----:B------:R-:W2:Y:S02]  /*02c0*/  LDG.E R11, desc[UR10][R2.64+-0xc] ;  /* 0xfffff40a020b7981 */ /* 0x000ea4000c1e1900 */
[----:B--2---:R-:W-:-:S05]  /*02d0*/  IMAD.IADD R11, R10, 0x1, R11 ;  /* 0x000000010a0b7824 */ /* 0x004fca00078e020b */
[----:B------:R1:W-:Y:S04]  /*02e0*/  STG.E desc[UR10][R6.64+-0xc], R11 ;  /* 0xfffff40b06007986 */ /* 0x0003e8000c10190a */
[----:B------:R-:W2:Y:S04]  /*02f0*/  LDG.E R10, desc[UR10][R4.64+-0xc] ;  /* 0xfffff40a040a7981 */ /* 0x000ea8000c1e1900 */
[----:B------:R-:W2:Y:S02]  /*0300*/  LDG.E R13, desc[UR10][R2.64+-0xc] ;  /* 0xfffff40a020d7981 */ /* 0x000ea4000c1e1900 */
[----:B--2---:R-:W-:-:S05]  /*0310*/  IADD3 R13, PT, PT, R10, R13, RZ ;  /* 0x0000000d0a0d7210 */ /* 0x004fca0007ffe0ff */
[----:B------:R2:W-:Y:S04]  /*0320*/  STG.E desc[UR10][R4.64+-0x8], R13 ;  /* 0xfffff80d04007986 */ /* 0x0005e8000c10190a */
[----:B------:R-:W3:Y:S04]  /*0330*/  LDG.E R10, desc[UR10][R6.64+-0xc] ;  /* 0xfffff40a060a7981 */ /* 0x000ee8000c1e1900 */
[----:B------:R-:W3:Y:S02]  /*0340*/  LDG.E R15, desc[UR10][R2.64+-0x8] ;  /* 0xfffff80a020f7981 */ /* 0x000ee4000c1e1900 */
[----:B---3--:R-:W-:-:S05]  /*0350*/  IMAD.IADD R15, R10, 0x1, R15 ;  /* 0x000000010a0f7824 */ /* 0x008fca00078e020f */
[----:B------:R3:W-:Y:S04]  /*0360*/  STG.E desc[UR10][R6.64+-0x8], R15 ;  /* 0xfffff80f06007986 */ /* 0x0007e8000c10190a */
[----:B0-----:R-:W4:Y:S04]  /*0370*/  LDG.E R9, desc[UR10][R4.64+-0x8] ;  /* 0xfffff80a04097981 */ /* 0x001f28000c1e1900 */
[----:B------:R-:W4:Y:S02]  /*0380*/  LDG.E R10, desc[UR10][R2.64+-0x8] ;  /* 0xfffff80a020a7981 */ /* 0x000f24000c1e1900 */
[----:B----4-:R-:W-:-:S05]  /*0390*/  IADD3 R9, PT, PT, R9, R10, RZ ;  /* 0x0000000a09097210 */ /* 0x010fca0007ffe0ff */
[----:B------:R0:W-:Y:S04]  /*03a0*/  STG.E desc[UR10][R4.64+-0x4], R9 ;  /* 0xfffffc0904007986 */ /* 0x0001e8000c10190a */
[----:B------:R-:W4:Y:S04]  /*03b0*/  LDG.E R10, desc[UR10][R6.64+-0x8] ;  /* 0xfffff80a060a7981 */ /* 0x000f28000c1e1900 */
[----:B-1----:R-:W4:Y:S02]  /*03c0*/  LDG.E R11, desc[UR10][R2.64+-0x4] ;  /* 0xfffffc0a020b7981 */ /* 0x002f24000c1e1900 */
[----:B----4-:R-:W-:-:S05]  /*03d0*/  IMAD.IADD R11, R10, 0x1, R11 ;  /* 0x000000010a0b7824 */ /* 0x010fca00078e020b */
[----:B------:R1:W-:Y:S04]  /*03e0*/  STG.E desc[UR10][R6.64+-0x4], R11 ;  /* 0xfffffc0b06007986 */ /* 0x0003e8000c10190a */
[----:B------:R-:W4:Y:S04]  /*03f0*/  LDG.E R10, desc[UR10][R4.64+-0x4] ;  /* 0xfffffc0a040a7981 */ /* 0x000f28000c1e1900 */
[----:B--2---:R-:W4:Y:S02]  /*0400*/  LDG.E R13, desc[UR10][R2.64+-0x4] ;  /* 0xfffffc0a020d7981 */ /* 0x004f24000c1e1900 */
[----:B----4-:R-:W-:-:S05]  /*0410*/  IADD3 R13, PT, PT, R10, R13, RZ ;  /* 0x0000000d0a0d7210 */ /* 0x010fca0007ffe0ff */
[----:B------:R2:W-:Y:S04]  /*0420*/  STG.E desc[UR10][R4.64], R13 ;  /* 0x0000000d04007986 */ /* 0x0005e8000c10190a */
[----:B------:R-:W4:Y:S04]  /*0430*/  LDG.E R10, desc[UR10][R6.64+-0x4] ;  /* 0xfffffc0a060a7981 */ /* 0x000f28000c1e1900 */
[----:B---3--:R-:W4:Y:S02]  /*0440*/  LDG.E R15, desc[UR10][R2.64] ;  /* 0x0000000a020f7981 */ /* 0x008f24000c1e1900 */
[----:B----4-:R-:W-:-:S05]  /*0450*/  IMAD.IADD R15, R10, 0x1, R15 ;  /* 0x000000010a0f7824 */ /* 0x010fca00078e020f */
        /* <DEDUP_REMOVED lines=24> */
[----:B------:R-:W-:Y:S04]  /*05e0*/  STG.E desc[UR10][R6.64+0xc], R11 ;  /* 0x00000c0b06007986 */ /* 0x000fe8000c10190a */
[----:B------:R-:W4:Y:S04]  /*05f0*/  LDG.E R10, desc[UR10][R4.64+0xc] ;  /* 0x00000c0a040a7981 */ /* 0x000f28000c1e1900 */
[----:B--2---:R-:W4:Y:S01]  /*0600*/  LDG.E R13, desc[UR10][R2.64+0xc] ;  /* 0x00000c0a020d7981 */ /* 0x004f22000c1e1900 */
[----:B------:R-:W-:Y:S01]  /*0610*/  VIADD R8, R8, 0x8 ;  /* 0x0000000808087836 */ /* 0x000fe20000000000 */
[----:B----4-:R-:W-:-:S05]  /*0620*/  IADD3 R13, PT, PT, R10, R13, RZ ;  /* 0x0000000d0a0d7210 */ /* 0x010fca0007ffe0ff */
[----:B------:R1:W-:Y:S04]  /*0630*/  STG.E desc[UR10][R4.64+0x10], R13 ;  /* 0x0000100d04007986 */ /* 0x0003e8000c10190a */
[----:B------:R-:W2:Y:S04]  /*0640*/  LDG.E R10, desc[UR10][R6.64+0xc] ;  /* 0x00000c0a060a7981 */ /* 0x000ea8000c1e1900 */
[----:B---3--:R-:W2:Y:S01]  /*0650*/  LDG.E R15, desc[UR10][R2.64+0x10] ;  /* 0x0000100a020f7981 */ /* 0x008ea2000c1e1900 */
[----:B------:R-:W-:Y:S02]  /*0660*/  ISETP.NE.AND P0, PT, R8, RZ, PT ;  /* 0x000000ff0800720c */ /* 0x000fe40003f05270 */
[----:B0-----:R-:W-:-:S02]  /*0670*/  IADD3 R9, P3, PT, R4, 0x20, RZ ;  /* 0x0000002004097810 */ /* 0x001fc40007f7e0ff */
[----:B------:R-:W-:Y:S02]  /*0680*/  IADD3 R14, P1, PT, R6, 0x20, RZ ;  /* 0x00000020060e7810 */ /* 0x000fe40007f3e0ff */
[----:B------:R-:W-:Y:S01]  /*0690*/  IADD3 R19, PT, PT, R19, 0x8, RZ ;  /* 0x0000000813137810 */ /* 0x000fe20007ffe0ff */
[----:B-1----:R-:W-:Y:S01]  /*06a0*/  IMAD.X R5, RZ, RZ, R5, P3 ;  /* 0x000000ffff057224 */ /* 0x002fe200018e0605 */
[----:B------:R-:W-:Y:S02]  /*06b0*/  IADD3.X R17, PT, PT, RZ, R7, RZ, P1, !PT ;  /* 0x00000007ff117210 */ /* 0x000fe40000ffe4ff */
[----:B--2---:R-:W-:Y:S02]  /*06c0*/  IADD3 R15, PT, PT, R10, R15, RZ ;  /* 0x0000000f0a0f7210 */ /* 0x004fe40007ffe0ff */
[----:B------:R-:W-:-:S03]  /*06d0*/  IADD3 R10, P2, PT, R2, 0x20, RZ ;  /* 0x00000020020a7810 */ /* 0x000fc60007f5e0ff */
[----:B------:R0:W-:Y:S01]  /*06e0*/  STG.E desc[UR10][R6.64+0x10], R15 ;  /* 0x0000100f06007986 */ /* 0x0001e2000c10190a */
[----:B------:R-:W-:Y:S01]  /*06f0*/  IADD3.X R11, PT, PT, RZ, R3, RZ, P2, !PT ;  /* 0x00000003ff0b7210 */ /* 0x000fe200017fe4ff */
[----:B------:R-:W-:Y:S08]  /*0700*/  @P0 BRA `(.L_x_1) ;  /* 0xfffffff800c40947 */ /* 0x000ff0000383ffff */
[----:B------:R-:W-:-:S07]  /*0710*/  IADD3 R19, PT, PT, R19, 0x1, RZ ;  /* 0x0000000113137810 */ /* 0x000fce0007ffe0ff */
.L_x_0:
[----:B------:R-:W-:-:S13]  /*0720*/  ISETP.NE.AND P0, PT, R12, RZ, PT ;  /* 0x000000ff0c00720c */ /* 0x000fda0003f05270 */
[----:B------:R-:W-:Y:S05]  /*0730*/  @!P0 EXIT ;  /* 0x000000000000894d */ /* 0x000fea0003800000 */
[----:B------:R-:W-:Y:S02]  /*0740*/  ISETP.GE.U32.AND P0, PT, R12, 0x4, PT ;  /* 0x000000040c00780c */ /* 0x000fe40003f06070 */
[----:B------:R-:W-:-:S04]  /*0750*/  LOP3.LUT R18, R0, 0x3, RZ, 0xc0, !PT ;  /* 0x0000000300127812 */ /* 0x000fc800078ec0ff */
[----:B------:R-:W-:-:S07]  /*0760*/  ISETP.NE.AND P1, PT, R18, RZ, PT ;  /* 0x000000ff1200720c */ /* 0x000fce0003f25270 */
[----:B------:R-:W-:Y:S06]  /*0770*/  @!P0 BRA `(.L_x_2) ;  /* 0x0000000000c88947 */ /* 0x000fec0003800000 */
[----:B------:R-:W1:Y:S08]  /*0780*/  LDC.64 R20, c[0x0][0x380] ;  /* 0x0000e000ff147b82 */ /* 0x000e700000000a00 */
[----:B------:R-:W2:Y:S08]  /*0790*/  LDC.64 R16, c[0x0][0x390] ;  /* 0x0000e400ff107b82 */ /* 0x000eb00000000a00 */
[----:B0-----:R-:W0:Y:S01]  /*07a0*/  LDC.64 R14, c[0x0][0x388] ;  /* 0x0000e200ff0e7b82 */ /* 0x001e220000000a00 */
[----:B-1----:R-:W-:-:S05]  /*07b0*/  IMAD.WIDE R12, R19, 0x4, R20 ;  /* 0x00000004130c7825 */ /* 0x002fca00078e0214 */
[----:B------:R-:W3:Y:S01]  /*07c0*/  LDG.E R2, desc[UR10][R12.64+-0x4] ;  /* 0xfffffc0a0c027981 */ /* 0x000ee2000c1e1900 */
[----:B--2---:R-:W-:-:S05]  /*07d0*/  IMAD.WIDE R10, R19, 0x4, R16 ;  /* 0x00000004130a7825 */ /* 0x004fca00078e0210 */
[----:B------:R-:W3:Y:S01]  /*07e0*/  LDG.E R3, desc[UR10][R10.64+-0x4] ;  /* 0xfffffc0a0a037981 */ /* 0x000ee2000c1e1900 */
[----:B------:R-:W-:-:S04]  /*07f0*/  IMAD.WIDE.U32 R8, R19, 0x4, R20 ;  /* 0x0000000413087825 */ /* 0x000fc800078e0014 */
[----:B------:R-:W-:-:S04]  /*0800*/  IMAD.WIDE.U32 R4, R19, 0x4, R16 ;  /* 0x0000000413047825 */ /* 0x000fc800078e0010 */
[----:B0-----:R-:W-:-:S04]  /*0810*/  IMAD.WIDE R6, R19, 0x4, R14 ;  /* 0x0000000413067825 */ /* 0x001fc800078e020e */
[----:B---3--:R-:W-:-:S05]  /*0820*/  IMAD.IADD R27, R2, 0x1, R3 ;  /* 0x00000001021b7824 */ /* 0x008fca00078e0203 */
[----:B------:R0:W-:Y:S04]  /*0830*/  STG.E desc[UR10][R8.64], R27 ;  /* 0x0000001b08007986 */ /* 0x0001e8000c10190a */
[----:B------:R-:W2:Y:S04]  /*0840*/  LDG.E R23, desc[UR10][R4.64] ;  /* 0x0000000a04177981 */ /* 0x000ea8000c1e1900 */
[----:B------:R-:W2:Y:S01]  /*0850*/  LDG.E R22, desc[UR10][R6.64+-0x4] ;  /* 0xfffffc0a06167981 */ /* 0x000ea2000c1e1900 */
[----:B------:R-:W-:Y:S01]  /*0860*/  IMAD.WIDE.U32 R2, R19, 0x4, R14 ;  /* 0x0000000413027825 */ /* 0x000fe200078e000e */
[----:B--2---:R-:W-:-:S05]  /*0870*/  IADD3 R29, PT, PT, R22, R23, RZ ;  /* 0x00000017161d7210 */ /* 0x004fca0007ffe0ff */
[----:B------:R1:W-:Y:S04]  /*0880*/  STG.E desc[UR10][R2.64], R29 ;  /* 0x0000001d02007986 */ /* 0x0003e8000c10190a */
[----:B------:R-:W2:Y:S04]  /*0890*/  LDG.E R22, desc[UR10][R12.64] ;  /* 0x0000000a0c167981 */ /* 0x000ea8000c1e1900 */
[----:B------:R-:W2:Y:S01]  /*08a0*/  LDG.E R23, desc[UR10][R10.64] ;  /* 0x0000000a0a177981 */ /* 0x000ea2000c1e1900 */
[----:B------:R-:W-:-:S05]  /*08b0*/  IADD3 R25, PT, PT, R19, 0x1, RZ ;  /* 0x0000000113197810 */ /* 0x000fca0007ffe0ff */
[----:B0-----:R-:W-:-:S04]  /*08c0*/  IMAD.WIDE.U32 R26, R25, 0x4, R16 ;  /* 0x00000004191a7825 */ /* 0x001fc800078e0010 */
[----:B--2---:R-:W-:Y:S02]  /*08d0*/  IMAD.IADD R24, R22, 0x1, R23 ;  /* 0x0000000116187824 */ /* 0x004fe400078e0217 */
[----:B------:R-:W-:-:S05]  /*08e0*/  IMAD.WIDE.U32 R22, R25, 0x4, R20 ;  /* 0x0000000419167825 */ /* 0x000fca00078e0014 */
[----:B------:R0:W-:Y:S04]  /*08f0*/  STG.E desc[UR10][R22.64], R24 ;  /* 0x0000001816007986 */ /* 0x0001e8000c10190a */
[----:B------:R-:W2:Y:S04]  /*0900*/  LDG.E R27, desc[UR10][R26.64] ;  /* 0x0000000a1a1b7981 */ /* 0x000ea8000c1e1900 */
[----:B------:R-:W2:Y:S02]  /*0910*/  LDG.E R28, desc[UR10][R6.64] ;  /* 0x0000000a061c7981 */ /* 0x000ea4000c1e1900 */
[----:B--2---:R-:W-:Y:S01]  /*0920*/  IADD3 R27, PT, PT, R28, R27, RZ ;  /* 0x0000001b1c1b7210 */ /* 0x004fe20007ffe0ff */
[----:B-1----:R-:W-:-:S05]  /*0930*/  IMAD.WIDE.U32 R28, R25, 0x4, R14 ;  /* 0x00000004191c7825 */ /* 0x002fca00078e000e */
[----:B------:R1:W-:Y:S04]  /*0940*/  STG.E desc[UR10][R28.64], R27 ;  /* 0x0000001b1c007986 */ /* 0x0003e8000c10190a */
[----:B------:R-:W2:Y:S04]  /*0950*/  LDG.E R26, desc[UR10][R12.64+0x4] ;  /* 0x0000040a0c1a7981 */ /* 0x000ea8000c1e1900 */
[----:B0-----:R-:W2:Y:S01]  /*0960*/  LDG.E R23, desc[UR10][R10.64+0x4] ;  /* 0x0000040a0a177981 */ /* 0x001ea2000c1e1900 */
[----:B------:R-:W-:-:S05]  /*0970*/  IADD3 R25, PT, PT, R19, 0x2, RZ ;  /* 0x0000000213197810 */ /* 0x000fca0007ffe0ff */
[----:B------:R-:W-:-:S04]  /*0980*/  IMAD.WIDE.U32 R20, R25, 0x4, R20 ;  /* 0x0000000419147825 */ /* 0x000fc800078e0014 */
[----:B------:R-:W-:-:S04]  /*0990*/  IMAD.WIDE.U32 R16, R25, 0x4, R16 ;  /* 0x0000000419107825 */ /* 0x000fc800078e0010 */
[----:B--2---:R-:W-:-:S05]  /*09a0*/  IMAD.IADD R23, R26, 0x1, R23 ;  /* 0x000000011a177824 */ /* 0x004fca00078e0217 */
[----:B------:R2:W-:Y:S04]  /*09b0*/  STG.E desc[UR10][R20.64], R23 ;  /* 0x0000001714007986 */ /* 0x0005e8000c10190a */
[----:B------:R-:W3:Y:S04]  /*09c0*/  LDG.E R17, desc[UR10][R16.64] ;  /* 0x0000000a10117981 */ /* 0x000ee8000c1e1900 */
[----:B------:R-:W3:Y:S01]  /*09d0*/  LDG.E R22, desc[UR10][R6.64+0x4] ;  /* 0x0000040a06167981 */ /* 0x000ee2000c1e1900 */
[----:B------:R-:W-:Y:S01]  /*09e0*/  IMAD.WIDE.U32 R14, R25, 0x4, R14 ;  /* 0x00000004190e7825 */ /* 0x000fe200078e000e */
[----:B---3--:R-:W-:-:S05]  /*09f0*/  IADD3 R25, PT, PT, R22, R17, RZ ;  /* 0x0000001116197210 */ /* 0x008fca0007ffe0ff */
[----:B------:R2:W-:Y:S04]  /*0a00*/  STG.E desc[UR10][R14.64], R25 ;  /* 0x000000190e007986 */ /* 0x0005e8000c10190a */
[----:B------:R-:W1:Y:S04]  /*0a10*/  LDG.E R12, desc[UR10][R12.64+0x8] ;  /* 0x0000080a0c0c7981 */ /* 0x000e68000c1e1900 */
[----:B------:R-:W1:Y:S02]  /*0a20*/  LDG.E R11, desc[UR10][R10.64+0x8] ;  /* 0x0000080a0a0b7981 */ /* 0x000e64000c1e1900 */
[----:B-1----:R-:W-:-:S05]  /*0a30*/  IADD3 R27, PT, PT, R12, R11, RZ ;  /* 0x0000000b0c1b7210 */ /* 0x002fca0007ffe0ff */
[----:B------:R2:W-:Y:S04]  /*0a40*/  STG.E desc[UR10][R8.64+0xc], R27 ;  /* 0x00000c1b08007986 */ /* 0x0005e8000c10190a */
[----:B------:R-:W3:Y:S04]  /*0a50*/  LDG.E R22, desc[UR10][R6.64+0x8] ;  /* 0x0000080a06167981 */ /* 0x000ee8000c1e1900 */
[----:B------:R-:W3:Y:S01]  /*0a60*/  LDG.E R5, desc[UR10][R4.64+0xc] ;  /* 0x00000c0a04057981 */ /* 0x000ee2000c1e1900 */
[----:B------:R-:W-:Y:S01]  /*0a70*/  IADD3 R19, PT, PT, R19, 0x4, RZ ;  /* 0x0000000413137810 */ /* 0x000fe20007ffe0ff */
[----:B---3--:R-:W-:-:S05]  /*0a80*/  IMAD.IADD R17, R22, 0x1, R5 ;  /* 0x0000000116117824 */ /* 0x008fca00078e0205 */
[----:B------:R2:W-:Y:S02]  /*0a90*/  STG.E desc[UR10][R2.64+0xc], R17 ;  /* 0x00000c1102007986 */ /* 0x0005e4000c10190a */
.L_x_2:
[----:B------:R-:W-:Y:S05]  /*0aa0*/  @!P1 EXIT ;  /* 0x000000000000994d */ /* 0x000fea0003800000 */
[----:B------:R-:W-:Y:S02]  /*0ab0*/  ISETP.NE.AND P0, PT, R18, 0x1, PT ;  /* 0x000000011200780c */ /* 0x000fe40003f05270 */
[----:B------:R-:W-:-:S04]  /*0ac0*/  LOP3.LUT R0, R0, 0x1, RZ, 0xc0, !PT ;  /* 0x0000000100007812 */ /* 0x000fc800078ec0ff */
[----:B------:R-:W-:-:S07]  /*0ad0*/  ISETP.NE.U32.AND P1, PT, R0, 0x1, PT ;  /* 0x000000010000780c */ /* 0x000fce0003f25070 */
[----:B------:R-:W-:Y:S06]  /*0ae0*/  @!P0 BRA `(.L_x_3) ;  /* 0x0000000000688947 */ /* 0x000fec0003800000 */
[----:B0-----:R-:W0:Y:S08]  /*0af0*/  LDC.64 R6, c[0x0][0x380] ;  /* 0x0000e000ff067b82 */ /* 0x001e300000000a00 */
[----:B--2---:R-:W1:Y:S08]  /*0b00*/  LDC.64 R8, c[0x0][0x390] ;  /* 0x0000e400ff087b82 */ /* 0x004e700000000a00 */
[----:B------:R-:W2:Y:S01]  /*0b10*/  LDC.64 R12, c[0x0][0x388] ;  /* 0x0000e200ff0c7b82 */ /* 0x000ea20000000a00 */
[----:B0-----:R-:W-:-:S05]  /*0b20*/  IMAD.WIDE R4, R19, 0x4, R6 ;  /* 0x0000000413047825 */ /* 0x001fca00078e0206 */
[----:B------:R-:W3:Y:S01]  /*0b30*/  LDG.E R0, desc[UR10][R4.64+-0x4] ;  /* 0xfffffc0a04007981 */ /* 0x000ee2000c1e1900 */
[----:B-1----:R-:W-:-:S05]  /*0b40*/  IMAD.WIDE R2, R19, 0x4, R8 ;  /* 0x0000000413027825 */ /* 0x002fca00078e0208 */
[----:B------:R-:W3:Y:S01]  /*0b50*/  LDG.E R11, desc[UR10][R2.64+-0x4] ;  /* 0xfffffc0a020b7981 */ /* 0x000ee2000c1e1900 */
[----:B------:R-:W-:-:S04]  /*0b60*/  IMAD.WIDE.U32 R6, R19, 0x4, R6 ;  /* 0x0000000413067825 */ /* 0x000fc800078e0006 */
[----:B------:R-:W-:Y:S01]  /*0b70*/  IMAD.WIDE.U32 R8, R19, 0x4, R8 ;  /* 0x0000000413087825 */ /* 0x000fe200078e0008 */
[----:B---3--:R-:W-:-:S03]  /*0b80*/  IADD3 R15, PT, PT, R0, R11, RZ ;  /* 0x0000000b000f7210 */ /* 0x008fc60007ffe0ff */
[C-C-:B--2---:R-:W-:Y:S02]  /*0b90*/  IMAD.WIDE R10, R19.reuse, 0x4, R12.reuse ;  /* 0x00000004130a7825 */ /* 0x144fe400078e020c */
[----:B------:R0:W-:Y:S04]  /*0ba0*/  STG.E desc[UR10][R6.64], R15 ;  /* 0x0000000f06007986 */ /* 0x0001e8000c10190a */
[----:B------:R-:W2:Y:S04]  /*0bb0*/  LDG.E R17, desc[UR10][R8.64] ;  /* 0x0000000a08117981 */ /* 0x000ea8000c1e1900 */
[----:B------:R-:W2:Y:S01]  /*0bc0*/  LDG.E R0, desc[UR10][R10.64+-0x4] ;  /* 0xfffffc0a0a007981 */ /* 0x000ea2000c1e1900 */
[----:B------:R-:W-:-:S04]  /*0bd0*/  IMAD.WIDE.U32 R12, R19, 0x4, R12 ;  /* 0x00000004130c7825 */ /* 0x000fc800078e000c */
[----:B--2---:R-:W-:-:S05]  /*0be0*/  IMAD.IADD R17, R0, 0x1, R17 ;  /* 0x0000000100117824 */ /* 0x004fca00078e0211 */
[----:B------:R1:W-:Y:S04]  /*0bf0*/  STG.E desc[UR10][R12.64], R17 ;  /* 0x000000110c007986 */ /* 0x0003e8000c10190a */
[----:B------:R-:W2:Y:S04]  /*0c00*/  LDG.E R4, desc[UR10][R4.64] ;  /* 0x0000000a04047981 */ /* 0x000ea8000c1e1900 */
[----:B------:R-:W2:Y:S02]  /*0c10*/  LDG.E R3, desc[UR10][R2.64] ;  /* 0x0000000a02037981 */ /* 0x000ea4000c1e1900 */
[----:B--2---:R-:W-:-:S05]  /*0c20*/  IADD3 R21, PT, PT, R4, R3, RZ ;  /* 0x0000000304157210 */ /* 0x004fca0007ffe0ff */
[----:B------:R1:W-:Y:S04]  /*0c30*/  STG.E desc[UR10][R6.64+0x4], R21 ;  /* 0x0000041506007986 */ /* 0x0003e8000c10190a */
[----:B------:R-:W2:Y:S04]  /*0c40*/  LDG.E R0, desc[UR10][R10.64] ;  /* 0x0000000a0a007981 */ /* 0x000ea8000c1e1900 */
[----:B0-----:R-:W2:Y:S01]  /*0c50*/  LDG.E R15, desc[UR10][R8.64+0x4] ;  /* 0x0000040a080f7981 */ /* 0x001ea2000c1e1900 */
[----:B------:R-:W-:Y:S01]  /*0c60*/  VIADD R19, R19, 0x2 ;  /* 0x0000000213137836 */ /* 0x000fe20000000000 */
[----:B--2---:R-:W-:-:S05]  /*0c70*/  IADD3 R15, PT, PT, R0, R15, RZ ;  /* 0x0000000f000f7210 */ /* 0x004fca0007ffe0ff */
[----:B------:R1:W-:Y:S02]  /*0c80*/  STG.E desc[UR10][R12.64+0x4], R15 ;  /* 0x0000040f0c007986 */ /* 0x0003e4000c10190a */
.L_x_3:
[----:B------:R-:W-:Y:S05]  /*0c90*/  @P1 EXIT ;  /* 0x000000000000194d */ /* 0x000fea0003800000 */
[----:B01----:R-:W2:Y:S08]  /*0ca0*/  LDC.64 R6, c[0x0][0x380] ;  /* 0x0000e000ff067b82 */ /* 0x003eb00000000a00 */
[----:B------:R-:W0:Y:S08]  /*0cb0*/  LDC.64 R10, c[0x0][0x390] ;  /* 0x0000e400ff0a7b82 */ /* 0x000e300000000a00 */
[----:B------:R-:W1:Y:S01]  /*0cc0*/  LDC.64 R12, c[0x0][0x388] ;  /* 0x0000e200ff0c7b82 */ /* 0x000e620000000a00 */
[----:B--2---:R-:W-:-:S06]  /*0cd0*/  IMAD.WIDE R2, R19, 0x4, R6 ;  /* 0x0000000413027825 */ /* 0x004fcc00078e0206 */
[----:B------:R-:W2:Y:S01]  /*0ce0*/  LDG.E R2, desc[UR10][R2.64+-0x4] ;  /* 0xfffffc0a02027981 */ /* 0x000ea2000c1e1900 */
[----:B0-----:R-:W-:-:S06]  /*0cf0*/  IMAD.WIDE R4, R19, 0x4, R10 ;  /* 0x0000000413047825 */ /* 0x001fcc00078e020a */
[----:B------:R-:W2:Y:S01]  /*0d00*/  LDG.E R5, desc[UR10][R4.64+-0x4] ;  /* 0xfffffc0a04057981 */ /* 0x000ea2000c1e1900 */
[----:B------:R-:W-:-:S04]  /*0d10*/  IMAD.WIDE.U32 R6, R19, 0x4, R6 ;  /* 0x0000000413067825 */ /* 0x000fc800078e0006 */
[----:B------:R-:W-:-:S04]  /*0d20*/  IMAD.WIDE.U32 R10, R19, 0x4, R10 ;  /* 0x00000004130a7825 */ /* 0x000fc800078e000a */
[----:B-1----:R-:W-:Y:S01]  /*0d30*/  IMAD.WIDE R8, R19, 0x4, R12 ;  /* 0x0000000413087825 */ /* 0x002fe200078e020c */
[----:B--2---:R-:W-:-:S05]  /*0d40*/  IADD3 R15, PT, PT, R2, R5, RZ ;  /* 0x00000005020f7210 */ /* 0x004fca0007ffe0ff */
[----:B------:R-:W-:Y:S04]  /*0d50*/  STG.E desc[UR10][R6.64], R15 ;  /* 0x0000000f06007986 */ /* 0x000fe8000c10190a */
[----:B------:R-:W2:Y:S04]  /*0d60*/  LDG.E R11, desc[UR10][R10.64] ;  /* 0x0000000a0a0b7981 */ /* 0x000ea8000c1e1900 */
[----:B------:R-:W2:Y:S01]  /*0d70*/  LDG.E R8, desc[UR10][R8.64+-0x4] ;  /* 0xfffffc0a08087981 */ /* 0x000ea2000c1e1900 */
[----:B------:R-:W-:Y:S01]  /*0d80*/  IMAD.WIDE.U32 R12, R19, 0x4, R12 ;  /* 0x00000004130c7825 */ /* 0x000fe200078e000c */
[----:B--2---:R-:W-:-:S05]  /*0d90*/  IADD3 R3, PT, PT, R8, R11, RZ ;  /* 0x0000000b08037210 */ /* 0x004fca0007ffe0ff */
[----:B------:R-:W-:Y:S01]  /*0da0*/  STG.E desc[UR10][R12.64], R3 ;  /* 0x000000030c007986 */ /* 0x000fe2000c10190a */
[----:B------:R-:W-:Y:S05]  /*0db0*/  EXIT ;  /* 0x000000000000794d */ /* 0x000fea0003800000 */
.L_x_4:
[----:B------:R-:W-:-:S00]  /*0dc0*/  BRA `(.L_x_4) ;  /* 0xfffffffc00fc7947 */ /* 0x000fc0000383ffff */
[----:B------:R-:W-:-:S00]  /*0dd0*/  NOP ;  /* 0x0000000000007918 */ /* 0x000fc00000000000 */
        /* <DEDUP_REMOVED lines=10> */
.L_x_25:


//--------------------- .text._Z14buildHistogramPiS_ii --------------------------
	.section	.text._Z14buildHistogramPiS_ii,"ax",@progbits
	.align	128
        .global         _Z14buildHistogramPiS_ii
        .type           _Z14buildHistogramPiS_ii,@function
        .size           _Z14buildHistogramPiS_ii,(.L_x_26 - _Z14buildHistogramPiS_ii)
        .other          _Z14buildHistogramPiS_ii,@"STO_CUDA_ENTRY STV_DEFAULT"
_Z14buildHistogramPiS_ii:
.text._Z14buildHistogramPiS_ii:
[----:B------:R-:W-:Y:S01]  /*0000*/  LDC R1, c[0x0][0x37c] ;  /* 0x0000df00ff017b82 */ /* 0x000fe20000000800 */
[----:B------:R-:W0:Y:S02]  /*0010*/  LDCU UR5, c[0x0][0x394] ;  /* 0x00007280ff0577ac */ /* 0x000e240008000800 */
[----:B0-----:R-:W-:-:S06]  /*0020*/  UISETP.GE.AND UP0, UPT, UR5, 0x1, UPT ;  /* 0x000000010500788c */ /* 0x001fcc000bf06270 */
[----:B------:R-:W-:-:S13]  /*0030*/  PLOP3.LUT P0, PT, PT, PT, UP0, 0x80, 0x8 ;  /* 0x000000000008781c */ /* 0x000fda0003f0f008 */
[----:B------:R-:W-:Y:S05]  /*0040*/  @!P0 EXIT ;  /* 0x000000000000894d */ /* 0x000fea0003800000 */
[----:B------:R-:W0:Y:S01]  /*0050*/  S2R R0, SR_TID.X ;  /* 0x0000000000007919 */ /* 0x000e220000002100 */
[----:B------:R-:W1:Y:S01]  /*0060*/  LDC.64 R2, c[0x0][0x380] ;  /* 0x0000e000ff027b82 */ /* 0x000e620000000a00 */
[----:B------:R-:W0:Y:S01]  /*0070*/  LDCU UR4, c[0x0][0x360] ;  /* 0x00006c00ff0477ac */ /* 0x000e220008000800 */
[----:B------:R-:W0:Y:S01]  /*0080*/  S2R R5, SR_CTAID.X ;  /* 0x0000000000057919 */ /* 0x000e220000002500 */
[----:B------:R-:W2:Y:S01]  /*0090*/  LDCU.64 UR8, c[0x0][0x358] ;  /* 0x00006b00ff0877ac */ /* 0x000ea20008000a00 */
[----:B------:R-:W3:Y:S01]  /*00a0*/  LDCU UR7, c[0x0][0x394] ;  /* 0x00007280ff0777ac */ /* 0x000ee20008000800 */
[----:B0-----:R-:W-:-:S04]  /*00b0*/  IMAD R0, R5, UR4, R0 ;  /* 0x0000000405007c24 */ /* 0x001fc8000f8e0200 */
[----:B-1----:R-:W-:-:S05]  /*00c0*/  IMAD.WIDE R2, R0, 0x4, R2 ;  /* 0x0000000400027825 */ /* 0x002fca00078e0202 */
[----:B--2---:R0:W5:Y:S01]  /*00d0*/  LDG.E R5, desc[UR8][R2.64] ;  /* 0x0000000802057981 */ /* 0x004162000c1e1900 */
[----:B------:R-:W-:Y:S02]  /*00e0*/  UISETP.GE.U32.AND UP0, UPT, UR5, 0x10, UPT ;  /* 0x000000100500788c */ /* 0x000fe4000bf06070 */
[----:B---3--:R-:W-:Y:S01]  /*00f0*/  ULOP3.LUT UR28, UR7, 0xf, URZ, 0xc0, !UPT ;  /* 0x0000000f071c7892 */ /* 0x008fe2000f8ec0ff */
[----:B------:R-:W-:-:S05]  /*0100*/  UMOV UR4, URZ ;  /* 0x000000ff00047c82 */ /* 0x000fca0008000000 */
[----:B------:R-:W-:Y:S01]  /*0110*/  ISETP.NE.AND P0, PT, RZ, UR28, PT ;  /* 0x0000001cff007c0c */ /* 0x000fe2000bf05270 */
[----:B0-----:R-:W-:-:S12]  /*0120*/  BRA.U !UP0, `(.L_x_5) ;  /* 0x0000000908a07547 */ /* 0x001fd8000b800000 */
[----:B------:R-:W0:Y:S01]  /*0130*/  LDCU UR25, c[0x0][0x390] ;  /* 0x00007200ff1977ac */ /* 0x000e220008000800 */
[----:B------:R-:W-:Y:S01]  /*0140*/  ULOP3.LUT UR4, UR5, 0x7ffffff0, URZ, 0xc0, !UPT ;  /* 0x7ffffff005047892 */ /* 0x000fe2000f8ec0ff */
[----:B------:R-:W1:Y:S01]  /*0150*/  LDCU UR24, c[0x0][0x390] ;  /* 0x00007200ff1877ac */ /* 0x000e620008000800 */
[----:B------:R-:W2:Y:S02]  /*0160*/  LDCU.64 UR26, c[0x0][0x388] ;  /* 0x00007100ff1a77ac */ /* 0x000ea40008000a00 */
[----:B------:R-:W-:Y:S01]  /*0170*/  UIADD3 UR6, UPT, UPT, -UR4, URZ, URZ ;  /* 0x000000ff04067290 */ /* 0x000fe2000fffe1ff */
[----:B------:R-:W-:Y:S01]  /*0180*/  UMOV UR5, URZ ;  /* 0x000000ff00057c82 */ /* 0x000fe20008000000 */
[----:B0-----:R-:W-:Y:S02]  /*0190*/  USHF.L.U32 UR10, UR25, 0x1, URZ ;  /* 0x00000001190a7899 */ /* 0x001fe400080006ff */
[----:B------:R-:W-:Y:S02]  /*01a0*/  UIMAD UR11, UR25, 0x3, URZ ;  /* 0x00000003190b78a4 */ /* 0x000fe4000f8e02ff */
[----:B------:R-:W-:-:S02]  /*01b0*/  USHF.L.U32 UR12, UR25, 0x2, URZ ;  /* 0x00000002190c7899 */ /* 0x000fc400080006ff */
[----:B------:R-:W-:Y:S02]  /*01c0*/  UIMAD UR13, UR25, 0x5, URZ ;  /* 0x00000005190d78a4 */ /* 0x000fe4000f8e02ff */
[----:B------:R-:W-:Y:S02]  /*01d0*/  UIMAD UR14, UR25, 0x6, URZ ;  /* 0x00000006190e78a4 */ /* 0x000fe4000f8e02ff */
[----:B------:R-:W-:Y:S02]  /*01e0*/  UIMAD UR15, UR25, 0x7, URZ ;  /* 0x00000007190f78a4 */ /* 0x000fe4000f8e02ff */
[----:B------:R-:W-:Y:S02]  /*01f0*/  USHF.L.U32 UR16, UR25, 0x3, URZ ;  /* 0x0000000319107899 */ /* 0x000fe400080006ff */
[----:B------:R-:W-:Y:S02]  /*0200*/  UIMAD UR17, UR25, 0x9, URZ ;  /* 0x00000009191178a4 */ /* 0x000fe4000f8e02ff */
[----:B------:R-:W-:-:S02]  /*0210*/  UIMAD UR18, UR25, 0xa, URZ ;  /* 0x0000000a191278a4 */ /* 0x000fc4000f8e02ff */
[----:B------:R-:W-:Y:S02]  /*0220*/  UIMAD UR19, UR25, 0xb, URZ ;  /* 0x0000000b191378a4 */ /* 0x000fe4000f8e02ff */
[----:B------:R-:W-:Y:S02]  /*0230*/  UIMAD UR20, UR25, 0xc, URZ ;  /* 0x0000000c191478a4 */ /* 0x000fe4000f8e02ff */
[----:B------:R-:W-:Y:S02]  /*0240*/  UIMAD UR21, UR25, 0xd, URZ ;  /* 0x0000000d191578a4 */ /* 0x000fe4000f8e02ff */
[----:B------:R-:W-:Y:S02]  /*0250*/  UIMAD UR22, UR25, 0xe, URZ ;  /* 0x0000000e191678a4 */ /* 0x000fe4000f8e02ff */
[----:B-12---:R-:W-:-:S12]  /*0260*/  UIMAD UR23, UR25, 0xf, URZ ;  /* 0x0000000f191778a4 */ /* 0x006fd8000f8e02ff */
.L_x_6:
[----:B------:R-:W-:Y:S01]  /*0270*/  IMAD.U32 R9, RZ, RZ, UR5 ;  /* 0x00000005ff097e24 */ /* 0x000fe2000f8e00ff */
[----:B------:R-:W-:Y:S02]  /*0280*/  SHF.R.S32.HI R4, RZ, 0x1f, R0 ;  /* 0x0000001fff047819 */ /* 0x000fe40000011400 */
[----:B------:R-:W-:-:S04]  /*0290*/  IADD3 R7, P1, PT, R0, UR5, RZ ;  /* 0x0000000500077c10 */ /* 0x000fc8000ff3e0ff */
[----:B------:R-:W-:Y:S02]  /*02a0*/  LEA.HI.X.SX32 R8, R9, R4, 0x1, P1 ;  /* 0x0000000409087211 */ /* 0x000fe400008f0eff */
[----:B------:R-:W-:-:S04]  /*02b0*/  LEA R6, P1, R7, UR26, 0x2 ;  /* 0x0000001a07067c11 */ /* 0x000fc8000f8210ff */
[----:B------:R-:W-:-:S05]  /*02c0*/  LEA.HI.X R7, R7, UR27, R8, 0x2, P1 ;  /* 0x0000001b07077c11 */ /* 0x000fca00088f1408 */
[----:B------:R-:W2:Y:S01]  /*02d0*/  LDG.E R6, desc[UR8][R6.64] ;  /* 0x0000000806067981 */ /* 0x000ea2000c1e1900 */
[----:B-1----:R-:W-:Y:S01]  /*02e0*/  IMAD.U32 R11, RZ, RZ, UR24 ;  /* 0x00000018ff0b7e24 */ /* 0x002fe2000f8e00ff */
[----:B------:R-:W-:-:S04]  /*02f0*/  IADD3 R9, P1, PT, R0, UR24, RZ ;  /* 0x0000001800097c10 */ /* 0x000fc8000ff3e0ff */
[----:B------:R-:W-:Y:S02]  /*0300*/  LEA.HI.X.SX32 R10, R11, R4, 0x1, P1 ;  /* 0x000000040b0a7211 */ /* 0x000fe400008f0eff */
[----:B------:R-:W-:-:S04]  /*0310*/  LEA R8, P1, R9, UR26, 0x2 ;  /* 0x0000001a09087c11 */ /* 0x000fc8000f8210ff */
[----:B------:R-:W-:Y:S01]  /*0320*/  LEA.HI.X R9, R9, UR27, R10, 0x2, P1 ;  /* 0x0000001b09097c11 */ /* 0x000fe200088f140a */
[----:B--2--5:R-:W-:-:S05]  /*0330*/  IMAD.IADD R5, R6, 0x1, R5 ;  /* 0x0000000106057824 */ /* 0x024fca00078e0205 */
[----:B------:R0:W-:Y:S04]  /*0340*/  STG.E desc[UR8][R2.64], R5 ;  /* 0x0000000502007986 */ /* 0x0001e8000c101908 */
[----:B------:R-:W2:Y:S01]  /*0350*/  LDG.E R8, desc[UR8][R8.64] ;  /* 0x0000000808087981 */ /* 0x000ea2000c1e1900 */
[----:B------:R-:W-:Y:S01]  /*0360*/  IMAD.U32 R11, RZ, RZ, UR10 ;  /* 0x0000000aff0b7e24 */ /* 0x000fe2000f8e00ff */
[----:B------:R-:W-:-:S04]  /*0370*/  IADD3 R10, P1, PT, R0, UR10, RZ ;  /* 0x0000000a000a7c10 */ /* 0x000fc8000ff3e0ff */
[----:B------:R-:W-:Y:S02]  /*0380*/  LEA.HI.X.SX32 R7, R11, R4, 0x1, P1 ;  /* 0x000000040b077211 */ /* 0x000fe400008f0eff */
[----:B------:R-:W-:-:S04]  /*0390*/  LEA R6, P1, R10, UR26, 0x2 ;  /* 0x0000001a0a067c11 */ /* 0x000fc8000f8210ff */
[----:B------:R-:W-:Y:S01]  /*03a0*/  LEA.HI.X R7, R10, UR27, R7, 0x2, P1 ;  /* 0x0000001b0a077c11 */ /* 0x000fe200088f1407 */
[----:B--2---:R-:W-:-:S05]  /*03b0*/  IMAD.IADD R11, R5, 0x1, R8 ;  /* 0x00000001050b7824 */ /* 0x004fca00078e0208 */
[----:B------:R1:W-:Y:S04]  /*03c0*/  STG.E desc[UR8][R2.64], R11 ;  /* 0x0000000b02007986 */ /* 0x0003e8000c101908 */
[----:B------:R-:W2:Y:S01]  /*03d0*/  LDG.E R6, desc[UR8][R6.64] ;  /* 0x0000000806067981 */ /* 0x000ea2000c1e1900 */
[----:B0-----:R-:W-:Y:S01]  /*03e0*/  IMAD.U32 R5, RZ, RZ, UR11 ;  /* 0x0000000bff057e24 */ /* 0x001fe2000f8e00ff */
[----:B------:R-:W-:-:S04]  /*03f0*/  IADD3 R10, P1, PT, R0, UR11, RZ ;  /* 0x0000000b000a7c10 */ /* 0x000fc8000ff3e0ff */
[----:B------:R-:W-:Y:S02]  /*0400*/  LEA.HI.X.SX32 R5, R5, R4, 0x1, P1 ;  /* 0x0000000405057211 */ /* 0x000fe400008f0eff */
[----:B------:R-:W-:-:S04]  /*0410*/  LEA R8, P1, R10, UR26, 0x2 ;  /* 0x0000001a0a087c11 */ /* 0x000fc8000f8210ff */
[----:B------:R-:W-:Y:S01]  /*0420*/  LEA.HI.X R9, R10, UR27, R5, 0x2, P1 ;  /* 0x0000001b0a097c11 */ /* 0x000fe200088f1405 */
[----:B--2---:R-:W-:-:S05]  /*0430*/  IMAD.IADD R5, R11, 0x1, R6 ;  /* 0x000000010b057824 */ /* 0x004fca00078e0206 */
[----:B------:R0:W-:Y:S04]  /*0440*/  STG.E desc[UR8][R2.64], R5 ;  /* 0x0000000502007986 */ /* 0x0001e8000c101908 */
[----:B------:R-:W2:Y:S01]  /*0450*/  LDG.E R8, desc[UR8][R8.64] ;  /* 0x0000000808087981 */ /* 0x000ea2000c1e1900 */
[----:B-1----:R-:W-:Y:S01]  /*0460*/  IMAD.U32 R11, RZ, RZ, UR12 ;  /* 0x0000000cff0b7e24 */ /* 0x002fe2000f8e00ff */
        /* <DEDUP_REMOVED lines=87> */
[----:B------:R-:W-:Y:S01]  /*09e0*/  IMAD.U32 R13, RZ, RZ, UR23 ;  /* 0x00000017ff0d7e24 */ /* 0x000fe2000f8e00ff */
[----:B0-----:R-:W-:-:S04]  /*09f0*/  IADD3 R5, P1, PT, R0, UR23, RZ ;  /* 0x0000001700057c10 */ /* 0x001fc8000ff3e0ff */
[----:B------:R-:W-:Y:S02]  /*0a00*/  LEA.HI.X.SX32 R4, R13, R4, 0x1, P1 ;  /* 0x000000040d047211 */ /* 0x000fe400008f0eff */
[----:B------:R-:W-:-:S04]  /*0a10*/  LEA R8, P1, R5, UR26, 0x2 ;  /* 0x0000001a05087c11 */ /* 0x000fc8000f8210ff */
[----:B------:R-:W-:Y:S01]  /*0a20*/  LEA.HI.X R9, R5, UR27, R4, 0x2, P1 ;  /* 0x0000001b05097c11 */ /* 0x000fe200088f1404 */
[----:B--2---:R-:W-:-:S05]  /*0a30*/  IMAD.IADD R13, R11, 0x1, R6 ;  /* 0x000000010b0d7824 */ /* 0x004fca00078e0206 */
[----:B------:R1:W-:Y:S04]  /*0a40*/  STG.E desc[UR8][R2.64], R13 ;  /* 0x0000000d02007986 */ /* 0x0003e8000c101908 */
[----:B------:R-:W2:Y:S01]  /*0a50*/  LDG.E R8, desc[UR8][R8.64] ;  /* 0x0000000808087981 */ /* 0x000ea2000c1e1900 */
[----:B------:R-:W-:Y:S02]  /*0a60*/  UIADD3 UR6, UPT, UPT, UR6, 0x10, URZ ;  /* 0x0000001006067890 */ /* 0x000fe4000fffe0ff */
[----:B------:R-:W-:Y:S02]  /*0a70*/  ULEA UR5, UR25, UR5, 0x4 ;  /* 0x0000000519057291 */ /* 0x000fe4000f8e20ff */
[----:B------:R-:W-:Y:S02]  /*0a80*/  UISETP.NE.AND UP0, UPT, UR6, URZ, UPT ;  /* 0x000000ff0600728c */ /* 0x000fe4000bf05270 */
[----:B------:R-:W-:-:S02]  /*0a90*/  ULEA UR24, UR25, UR24, 0x4 ;  /* 0x0000001819187291 */ /* 0x000fc4000f8e20ff */
[----:B------:R-:W-:Y:S02]  /*0aa0*/  ULEA UR10, UR25, UR10, 0x4 ;  /* 0x0000000a190a7291 */ /* 0x000fe4000f8e20ff */
[----:B------:R-:W-:Y:S02]  /*0ab0*/  ULEA UR11, UR25, UR11, 0x4 ;  /* 0x0000000b190b7291 */ /* 0x000fe4000f8e20ff */
[----:B------:R-:W-:Y:S02]  /*0ac0*/  ULEA UR12, UR25, UR12, 0x4 ;  /* 0x0000000c190c7291 */ /* 0x000fe4000f8e20ff */
[----:B------:R-:W-:Y:S02]  /*0ad0*/  ULEA UR13, UR25, UR13, 0x4 ;  /* 0x0000000d190d7291 */ /* 0x000fe4000f8e20ff */
[----:B------:R-:W-:Y:S02]  /*0ae0*/  ULEA UR14, UR25, UR14, 0x4 ;  /* 0x0000000e190e7291 */ /* 0x000fe4000f8e20ff */
        /* <DEDUP_REMOVED lines=8> */
[----:B------:R-:W-:Y:S01]  /*0b70*/  ULEA UR23, UR25, UR23, 0x4 ;  /* 0x0000001719177291 */ /* 0x000fe2000f8e20ff */
[----:B--2---:R-:W-:-:S05]  /*0b80*/  IMAD.IADD R5, R13, 0x1, R8 ;  /* 0x000000010d057824 */ /* 0x004fca00078e0208 */
[----:B------:R1:W-:Y:S01]  /*0b90*/  STG.E desc[UR8][R2.64], R5 ;  /* 0x0000000502007986 */ /* 0x0003e2000c101908 */
[----:B------:R-:W-:Y:S05]  /*0ba0*/  BRA.U UP0, `(.L_x_6) ;  /* 0xfffffff500b07547 */ /* 0x000fea000b83ffff */
.L_x_5:
[----:B------:R-:W-:Y:S05]  /*0bb0*/  @!P0 EXIT ;  /* 0x000000000000894d */ /* 0x000fea0003800000 */
[----:B------:R-:W-:Y:S01]  /*0bc0*/  UISETP.GE.U32.AND UP0, UPT, UR28, 0x8, UPT ;  /* 0x000000081c00788c */ /* 0x000fe2000bf06070 */
[----:B------:R-:W-:Y:S01]  /*0bd0*/  SHF.R.S32.HI R4, RZ, 0x1f, R0 ;  /* 0x0000001fff047819 */ /* 0x000fe20000011400 */
[----:B------:R-:W-:-:S06]  /*0be0*/  ULOP3.LUT UR10, UR7, 0x7, URZ, 0xc0, !UPT ;  /* 0x00000007070a7892 */ /* 0x000fcc000f8ec0ff */
[----:B------:R-:W-:Y:S01]  /*0bf0*/  ISETP.NE.AND P0, PT, RZ, UR10, PT ;  /* 0x0000000aff007c0c */ /* 0x000fe2000bf05270 */
[----:B------:R-:W-:-:S12]  /*0c00*/  BRA.U !UP0, `(.L_x_7) ;  /* 0x00000005082c7547 */ /* 0x000fd8000b800000 */
[----:B------:R-:W0:Y:S01]  /*0c10*/  LDCU UR6, c[0x0][0x390] ;  /* 0x00007200ff0677ac */ /* 0x000e220008000800 */
[----:B------:R-:W2:Y:S01]  /*0c20*/  LDCU.64 UR12, c[0x0][0x388] ;  /* 0x00007100ff0c77ac */ /* 0x000ea20008000a00 */
[----:B0-----:R-:W-:-:S06]  /*0c30*/  UIMAD UR5, UR4, UR6, URZ ;  /* 0x00000006040572a4 */ /* 0x001fcc000f8e02ff */
[----:B------:R-:W-:Y:S01]  /*0c40*/  IMAD.U32 R9, RZ, RZ, UR5 ;  /* 0x00000005ff097e24 */ /* 0x000fe2000f8e00ff */
[----:B------:R-:W-:-:S04]  /*0c50*/  IADD3 R7, P1, PT, R0, UR5, RZ ;  /* 0x0000000500077c10 */ /* 0x000fc8000ff3e0ff */
[----:B------:R-:W-:Y:S02]  /*0c60*/  LEA.HI.X.SX32 R8, R9, R4, 0x1, P1 ;  /* 0x0000000409087211 */ /* 0x000fe400008f0eff */
[----:B--2---:R-:W-:-:S04]  /*0c70*/  LEA R6, P1, R7, UR12, 0x2 ;  /* 0x0000000c07067c11 */ /* 0x004fc8000f8210ff */
[----:B------:R-:W-:-:S05]  /*0c80*/  LEA.HI.X R7, R7, UR13, R8, 0x2, P1 ;  /* 0x0000000d07077c11 */ /* 0x000fca00088f1408 */
[----:B------:R-:W2:Y:S01]  /*0c90*/  LDG.E R6, desc[UR8][R6.64] ;  /* 0x0000000806067981 */ /* 0x000ea2000c1e1900 */
[----:B------:R-:W-:-:S06]  /*0ca0*/  UIADD3 UR5, UPT, UPT, UR5, UR6, URZ ;  /* 0x0000000605057290 */ /* 0x000fcc000fffe0ff */
        /* <DEDUP_REMOVED lines=8> */
[----:B------:R-:W-:-:S06]  /*0d30*/  UIADD3 UR5, UPT, UPT, UR5, UR6, URZ ;  /* 0x0000000605057290 */ /* 0x000fcc000fffe0ff */
        /* <DEDUP_REMOVED lines=8> */
[----:B------:R-:W-:-:S06]  /*0dc0*/  UIADD3 UR5, UPT, UPT, UR5, UR6, URZ ;  /* 0x0000000605057290 */ /* 0x000fcc000fffe0ff */
        /* <DEDUP_REMOVED lines=8> */
[----:B------:R-:W-:-:S06]  /*0e50*/  UIADD3 UR5, UPT, UPT, UR5, UR6, URZ ;  /* 0x0000000605057290 */ /* 0x000fcc000fffe0ff */
        /* <DEDUP_REMOVED lines=25> */
[----:B------:R-:W3:Y:S01]  /*0ff0*/  LDG.E R6, desc[UR8][R6.64] ;  /* 0x0000000806067981 */ /* 0x000ee2000c1e1900 */
[----:B------:R-:W-:-:S06]  /*1000*/  UIADD3 UR5, UPT, UPT, UR5, UR6, URZ ;  /* 0x0000000605057290 */ /* 0x000fcc000fffe0ff */
[----:B------:R-:W-:Y:S01]  /*1010*/  IMAD.U32 R9, RZ, RZ, UR5 ;  /* 0x00000005ff097e24 */ /* 0x000fe2000f8e00ff */
[----:B0-----:R-:W-:-:S04]  /*1020*/  IADD3 R5, P1, PT, R0, UR5, RZ ;  /* 0x0000000500057c10 */ /* 0x001fc8000ff3e0ff */
[----:B------:R-:W-:Y:S02]  /*1030*/  LEA.HI.X.SX32 R10, R9, R4, 0x1, P1 ;  /* 0x00000004090a7211 */ /* 0x000fe400008f0eff */
[----:B------:R-:W-:-:S04]  /*1040*/  LEA R8, P1, R5, UR12, 0x2 ;  /* 0x0000000c05087c11 */ /* 0x000fc8000f8210ff */
[----:B------:R-:W-:Y:S01]  /*1050*/  LEA.HI.X R9, R5, UR13, R10, 0x2, P1 ;  /* 0x0000000d05097c11 */ /* 0x000fe200088f140a */
[----:B---3--:R-:W-:-:S05]  /*1060*/  IMAD.IADD R13, R11, 0x1, R6 ;  /* 0x000000010b0d7824 */ /* 0x008fca00078e0206 */
[----:B------:R2:W-:Y:S04]  /*1070*/  STG.E desc[UR8][R2.64], R13 ;  /* 0x0000000d02007986 */ /* 0x0005e8000c101908 */
[----:B------:R-:W3:Y:S01]  /*1080*/  LDG.E R8, desc[UR8][R8.64] ;  /* 0x0000000808087981 */ /* 0x000ee2000c1e1900 */
[----:B------:R-:W-:Y:S01]  /*1090*/  UIADD3 UR4, UPT, UPT, UR4, 0x8, URZ ;  /* 0x0000000804047890 */ /* 0x000fe2000fffe0ff */
[----:B---3--:R-:W-:-:S05]  /*10a0*/  IMAD.IADD R5, R13, 0x1, R8 ;  /* 0x000000010d057824 */ /* 0x008fca00078e0208 */
[----:B------:R2:W-:Y:S06]  /*10b0*/  STG.E desc[UR8][R2.64], R5 ;  /* 0x0000000502007986 */ /* 0x0005ec000c101908 */
.L_x_7:
[----:B------:R-:W-:Y:S05]  /*10c0*/  @!P0 EXIT ;  /* 0x000000000000894d */ /* 0x000fea0003800000 */
[----:B------:R-:W-:Y:S02]  /*10d0*/  UISETP.GE.U32.AND UP0, UPT, UR10, 0x4, UPT ;  /* 0x000000040a00788c */ /* 0x000fe4000bf06070 */
[----:B------:R-:W-:-:S06]  /*10e0*/  ULOP3.LUT UR5, UR7, 0x3, URZ, 0xc0, !UPT ;  /* 0x0000000307057892 */ /* 0x000fcc000f8ec0ff */
[----:B------:R-:W-:Y:S01]  /*10f0*/  ISETP.NE.AND P0, PT, RZ, UR5, PT ;  /* 0x00000005ff007c0c */ /* 0x000fe2000bf05270 */
[----:B------:R-:W-:-:S12]  /*1100*/  BRA.U !UP0, `(.L_x_8) ;  /* 0x00000001089c7547 */ /* 0x000fd8000b800000 */
[----:B------:R-:W0:Y:S01]  /*1110*/  LDCU UR6, c[0x0][0x390] ;  /* 0x00007200ff0677ac */ /* 0x000e220008000800 */
[----:B------:R-:W3:Y:S01]  /*1120*/  LDCU.64 UR10, c[0x0][0x388] ;  /* 0x00007100ff0a77ac */ /* 0x000ee20008000a00 */
[----:B0-----:R-:W-:-:S06]  /*1130*/  UIMAD UR7, UR4, UR6, URZ ;  /* 0x00000006040772a4 */ /* 0x001fcc000f8e02ff */
[----:B------:R-:W-:Y:S01]  /*1140*/  IMAD.U32 R9, RZ, RZ, UR7 ;  /* 0x00000007ff097e24 */ /* 0x000fe2000f8e00ff */
[----:B------:R-:W-:-:S04]  /*1150*/  IADD3 R7, P1, PT, R0, UR7, RZ ;  /* 0x0000000700077c10 */ /* 0x000fc8000ff3e0ff */
[----:B------:R-:W-:Y:S02]  /*1160*/  LEA.HI.X.SX32 R8, R9, R4, 0x1, P1 ;  /* 0x0000000409087211 */ /* 0x000fe400008f0eff */
[----:B---3--:R-:W-:-:S04]  /*1170*/  LEA R6, P1, R7, UR10, 0x2 ;  /* 0x0000000a07067c11 */ /* 0x008fc8000f8210ff */
[----:B------:R-:W-:-:S05]  /*1180*/  LEA.HI.X R7, R7, UR11, R8, 0x2, P1 ;  /* 0x0000000b07077c11 */ /* 0x000fca00088f1408 */
[----:B------:R-:W3:Y:S01]  /*1190*/  LDG.E R6, desc[UR8][R6.64] ;  /* 0x0000000806067981 */ /* 0x000ee2000c1e1900 */
[----:B------:R-:W-:-:S06]  /*11a0*/  UIADD3 UR7, UPT, UPT, UR7, UR6, URZ ;  /* 0x0000000607077290 */ /* 0x000fcc000fffe0ff */
[----:B-12---:R-:W-:Y:S01]  /*11b0*/  IMAD.U32 R11, RZ, RZ, UR7 ;  /* 0x00000007ff0b7e24 */ /* 0x006fe2000f8e00ff */
[----:B------:R-:W-:-:S04]  /*11c0*/  IADD3 R9, P1, PT, R0, UR7, RZ ;  /* 0x0000000700097c10 */ /* 0x000fc8000ff3e0ff */
[----:B------:R-:W-:Y:S02]  /*11d0*/  LEA.HI.X.SX32 R10, R11, R4, 0x1, P1 ;  /* 0x000000040b0a7211 */ /* 0x000fe400008f0eff */
[----:B------:R-:W-:-:S04]  /*11e0*/  LEA R8, P1, R9, UR10, 0x2 ;  /* 0x0000000a09087c11 */ /* 0x000fc8000f8210ff */
[----:B------:R-:W-:Y:S01]  /*11f0*/  LEA.HI.X R9, R9, UR11, R10, 0x2, P1 ;  /* 0x0000000b09097c11 */ /* 0x000fe200088f140a */
[----:B---3-5:R-:W-:-:S05]  /*1200*/  IMAD.IADD R5, R5, 0x1, R6 ;  /* 0x0000000105057824 */ /* 0x028fca00078e0206 */
        /* <DEDUP_REMOVED lines=20> */
[----:B------:R-:W-:Y:S01]  /*1350*/  UIADD3 UR4, UPT, UPT, UR4, 0x4, URZ ;  /* 0x0000000404047890 */ /* 0x000fe2000fffe0ff */
[----:B--2---:R-:W-:-:S05]  /*1360*/  IMAD.IADD R5, R13, 0x1, R8 ;  /* 0x000000010d057824 */ /* 0x004fca00078e0208 */
[----:B------:R3:W-:Y:S06]  /*1370*/  STG.E desc[UR8][R2.64], R5 ;  /* 0x0000000502007986 */ /* 0x0007ec000c101908 */
.L_x_8:
[----:B------:R-:W-:Y:S05]  /*1380*/  @!P0 EXIT ;  /* 0x000000000000894d */ /* 0x000fea0003800000 */
[----:B------:R-:W0:Y:S01]  /*1390*/  LDCU UR6, c[0x0][0x390] ;  /* 0x00007200ff0677ac */ /* 0x000e220008000800 */
[----:B------:R-:W4:Y:S01]  /*13a0*/  LDCU.64 UR10, c[0x0][0x388] ;  /* 0x00007100ff0a77ac */ /* 0x000f220008000a00 */
[----:B------:R-:W-:Y:S02]  /*13b0*/  UIADD3 UR5, UPT, UPT, -UR5, URZ, URZ ;  /* 0x000000ff05057290 */ /* 0x000fe4000fffe1ff */
[----:B0-----:R-:W-:-:S06]  /*13c0*/  UIMAD UR4, UR4, UR6, URZ ;  /* 0x00000006040472a4 */ /* 0x001fcc000f8e02ff */
[----:B----4-:R-:W-:-:S07]  /*13d0*/  IMAD.U32 R9, RZ, RZ, UR4 ;  /* 0x00000004ff097e24 */ /* 0x010fce000f8e00ff */
.L_x_9:
[----:B------:R-:W-:-:S04]  /*13e0*/  IADD3 R7, P0, PT, R0, R9, RZ ;  /* 0x0000000900077210 */ /* 0x000fc80007f1e0ff */
[----:B------:R-:W-:Y:S02]  /*13f0*/  LEA.HI.X.SX32 R8, R9, R4, 0x1, P0 ;  /* 0x0000000409087211 */ /* 0x000fe400000f0eff */
[----:B------:R-:W-:-:S04]  /*1400*/  LEA R6, P0, R7, UR10, 0x2 ;  /* 0x0000000a07067c11 */ /* 0x000fc8000f8010ff */
[----:B------:R-:W-:-:S05]  /*1410*/  LEA.HI.X R7, R7, UR11, R8, 0x2, P0 ;  /* 0x0000000b07077c11 */ /* 0x000fca00080f1408 */
[----:B------:R-:W1:Y:S01]  /*1420*/  LDG.E R6, desc[UR8][R6.64] ;  /* 0x0000000806067981 */ /* 0x000e62000c1e1900 */
[----:B------:R-:W-:Y:S01]  /*1430*/  UIADD3 UR5, UPT, UPT, UR5, 0x1, URZ ;  /* 0x0000000105057890 */ /* 0x000fe2000fffe0ff */
[----:B------:R-:W-:-:S03]  /*1440*/  VIADD R9, R9, UR6 ;  /* 0x0000000609097c36 */ /* 0x000fc60008000000 */
[----:B------:R-:W-:Y:S01]  /*1450*/  UISETP.NE.AND UP0, UPT, UR5, URZ, UPT ;  /* 0x000000ff0500728c */ /* 0x000fe2000bf05270 */
[----:B0123-5:R-:W-:-:S05]  /*1460*/  IMAD.IADD R5, R6, 0x1, R5 ;  /* 0x0000000106057824 */ /* 0x02ffca00078e0205 */
[----:B------:R0:W-:Y:S03]  /*1470*/  STG.E desc[UR8][R2.64], R5 ;  /* 0x0000000502007986 */ /* 0x0001e6000c101908 */
[----:B------:R-:W-:Y:S05]  /*1480*/  BRA.U UP0, `(.L_x_9) ;  /* 0xfffffffd00d47547 */ /* 0x000fea000b83ffff */
[----:B------:R-:W-:Y:S05]  /*1490*/  EXIT ;  /* 0x000000000000794d */ /* 0x000fea0003800000 */
.L_x_10:
        /* <DEDUP_REMOVED lines=14> */
.L_x_26:


//--------------------- .text._Z19buildLocalHistogramPiS_iiii --------------------------
	.section	.text._Z19buildLocalHistogramPiS_iiii,"ax",@progbits
	.align	128
        .global         _Z19buildLocalHistogramPiS_iiii
        .type           _Z19buildLocalHistogramPiS_iiii,@function
        .size           _Z19buildLocalHistogramPiS_iiii,(.L_x_27 - _Z19buildLocalHistogramPiS_iiii)
        .other          _Z19buildLocalHistogramPiS_iiii,@"STO_CUDA_ENTRY STV_DEFAULT"
_Z19buildLocalHistogramPiS_iiii:
.text._Z19buildLocalHistogramPiS_iiii:
[----:B------:R-:W-:Y:S01]  /*0000*/  LDC R1, c[0x0][0x37c] ;  /* 0x0000df00ff017b82 */ /* 0x000fe20000000800 */
[----:B------:R-:W0:Y:S07]  /*0010*/  S2R R0, SR_TID.X ;  /* 0x0000000000007919 */ /* 0x000e2e0000002100 */
[----:B------:R-:W0:Y:S01]  /*0020*/  S2UR UR4, SR_CTAID.X ;  /* 0x00000000000479c3 */ /* 0x000e220000002500 */
[----:B------:R-:W1:Y:S07]  /*0030*/  LDCU UR5, c[0x0][0x390] ;  /* 0x00007200ff0577ac */ /* 0x000e6e0008000800 */
[----:B------:R-:W0:Y:S02]  /*0040*/  LDC R3, c[0x0][0x360] ;  /* 0x0000d800ff037b82 */ /* 0x000e240000000800 */
[----:B0-----:R-:W-:-:S05]  /*0050*/  IMAD R3, R3, UR4, R0 ;  /* 0x0000000403037c24 */ /* 0x001fca000f8e0200 */
[----:B-1----:R-:W-:-:S13]  /*0060*/  ISETP.GE.AND P0, PT, R3, UR5, PT ;  /* 0x0000000503007c0c */ /* 0x002fda000bf06270 */
[----:B------:R-:W-:Y:S05]  /*0070*/  @P0 EXIT ;  /* 0x000000000000094d */ /* 0x000fea0003800000 */
[----:B------:R-:W0:Y:S01]  /*0080*/  LDCU UR7, c[0x0][0x394] ;  /* 0x00007280ff0777ac */ /* 0x000e220008000800 */
[----:B------:R-:W1:Y:S01]  /*0090*/  LDC.64 R4, c[0x0][0x388] ;  /* 0x0000e200ff047b82 */ /* 0x000e620000000a00 */
[----:B------:R-:W2:Y:S01]  /*00a0*/  LDCU UR4, c[0x0][0x398] ;  /* 0x00007300ff0477ac */ /* 0x000ea20008000800 */
[----:B------:R-:W3:Y:S01]  /*00b0*/  LDCU.64 UR10, c[0x0][0x358] ;  /* 0x00006b00ff0a77ac */ /* 0x000ee20008000a00 */
[----:B------:R-:W4:Y:S01]  /*00c0*/  LDCU UR6, c[0x0][0x39c] ;  /* 0x00007380ff0677ac */ /* 0x000f220008000800 */
[----:B------:R-:W1:Y:S01]  /*00d0*/  LDCU.64 UR8, c[0x0][0x380] ;  /* 0x00007000ff0877ac */ /* 0x000e620008000a00 */
[----:B0-----:R-:W-:Y:S01]  /*00e0*/  UIADD3 UR7, UPT, UPT, -UR7, URZ, URZ ;  /* 0x000000ff07077290 */ /* 0x001fe2000fffe1ff */
[----:B--2---:R-:W-:-:S03]  /*00f0*/  IMAD R0, R3, UR4, RZ ;  /* 0x0000000403007c24 */ /* 0x004fc6000f8e02ff */
[----:B------:R-:W-:Y:S02]  /*0100*/  UISETP.GT.AND UP0, UPT, UR7, URZ, UPT ;  /* 0x000000ff0700728c */ /* 0x000fe4000bf04270 */
[----:B------:R-:W-:-:S07]  /*0110*/  SHF.R.S32.HI R2, RZ, 0x1f, R0 ;  /* 0x0000001fff027819 */ /* 0x000fce0000011400 */
[----:B---34-:R-:W-:Y:S05]  /*0120*/  BRA.U UP0, `(.L_x_11) ;  /* 0x0000000100447547 */ /* 0x018fea000b800000 */
.L_x_12:
[----:B-1----:R-:W-:-:S06]  /*0130*/  IMAD.WIDE R6, R3, 0x4, R4 ;  /* 0x0000000403067825 */ /* 0x002fcc00078e0204 */
[----:B------:R-:W2:Y:S02]  /*0140*/  LDG.E R6, desc[UR10][R6.64] ;  /* 0x0000000a06067981 */ /* 0x000ea4000c1e1900 */
[----:B0-2---:R-:W-:-:S05]  /*0150*/  IMAD.HI R8, R6, 0x66666667, RZ ;  /* 0x6666666706087827 */ /* 0x005fca00078e02ff */
[----:B------:R-:W-:-:S04]  /*0160*/  SHF.R.U32.HI R9, RZ, 0x1f, R8 ;  /* 0x0000001fff097819 */ /* 0x000fc80000011608 */
[----:B------:R-:W-:-:S05]  /*0170*/  LEA.HI.SX32 R9, R8, R9, 0x1e ;  /* 0x0000000908097211 */ /* 0x000fca00078ff2ff */
[----:B------:R-:W-:-:S05]  /*0180*/  IMAD R9, R9, -0xa, R6 ;  /* 0xfffffff609097824 */ /* 0x000fca00078e0206 */
[----:B------:R-:W-:-:S04]  /*0190*/  IADD3 R10, P0, PT, R0, R9, RZ ;  /* 0x00000009000a7210 */ /* 0x000fc80007f1e0ff */
[----:B------:R-:W-:Y:S02]  /*01a0*/  LEA.HI.X.SX32 R9, R9, R2, 0x1, P0 ;  /* 0x0000000209097211 */ /* 0x000fe400000f0eff */
[----:B------:R-:W-:-:S04]  /*01b0*/  LEA R8, P0, R10, UR8, 0x2 ;  /* 0x000000080a087c11 */ /* 0x000fc8000f8010ff */
[----:B------:R-:W-:-:S05]  /*01c0*/  LEA.HI.X R9, R10, UR9, R9, 0x2, P0 ;  /* 0x000000090a097c11 */ /* 0x000fca00080f1409 */
[----:B------:R-:W2:Y:S01]  /*01d0*/  LDG.E R10, desc[UR10][R8.64] ;  /* 0x0000000a080a7981 */ /* 0x000ea2000c1e1900 */
[----:B------:R-:W-:-:S05]  /*01e0*/  VIADD R3, R3, UR6 ;  /* 0x0000000603037c36 */ /* 0x000fca0008000000 */
[----:B------:R-:W-:Y:S01]  /*01f0*/  ISETP.GE.AND P0, PT, R3, UR5, PT ;  /* 0x0000000503007c0c */ /* 0x000fe2000bf06270 */
[----:B--2---:R-:W-:-:S05]  /*0200*/  VIADD R11, R10, 0x1 ;  /* 0x000000010a0b7836 */ /* 0x004fca0000000000 */
[----:B------:R0:W-:Y:S07]  /*0210*/  STG.E desc[UR10][R8.64], R11 ;  /* 0x0000000b08007986 */ /* 0x0001ee000c10190a */
[----:B------:R-:W-:Y:S05]  /*0220*/  @!P0 BRA `(.L_x_12) ;  /* 0xfffffffc00c08947 */ /* 0x000fea000383ffff */
[----:B------:R-:W-:Y:S05]  /*0230*/  EXIT ;  /* 0x000000000000794d */ /* 0x000fea0003800000 */
.L_x_11:
[----:B-1----:R-:W-:Y:S02]  /*0240*/  ULOP3.LUT UR8, UR7, 0x3, URZ, 0xc0, !UPT ;  /* 0x0000000307087892 */ /* 0x002fe4000f8ec0ff */
[----:B------:R-:W-:Y:S02]  /*0250*/  ULOP3.LUT UR7, UR7, 0x7ffffffc, URZ, 0xc0, !UPT ;  /* 0x7ffffffc07077892 */ /* 0x000fe4000f8ec0ff */
[----:B------:R-:W-:Y:S01]  /*0260*/  UISETP.NE.AND UP0, UPT, UR8, 0x2, UPT ;  /* 0x000000020800788c */ /* 0x000fe2000bf05270 */
[----:B------:R-:W-:Y:S01]  /*0270*/  UMOV UR6, 0xa ;  /* 0x0000000a00067882 */ /* 0x000fe20000000000 */
[----:B------:R-:W-:Y:S02]  /*0280*/  UIADD3 UR9, UPT, UPT, -UR7, URZ, URZ ;  /* 0x000000ff07097290 */ /* 0x000fe4000fffe1ff */
[----:B------:R-:W-:-:S12]  /*0290*/  USEL UR6, UR6, 0x64, !UP0 ;  /* 0x0000006406067887 */ /* 0x000fd8000c000000 */
.L_x_19:
[----:B0-----:R-:W0:Y:S01]  /*02a0*/  LDC.64 R6, c[0x0][0x388] ;  /* 0x0000e200ff067b82 */ /* 0x001e220000000a00 */
[----:B------:R-:W1:Y:S01]  /*02b0*/  LDCU UR4, c[0x0][0x394] ;  /* 0x00007280ff0477ac */ /* 0x000e620008000800 */
[----:B0-----:R-:W-:-:S06]  /*02c0*/  IMAD.WIDE R6, R3, 0x4, R6 ;  /* 0x0000000403067825 */ /* 0x001fcc00078e0206 */
[----:B------:R0:W5:Y:S01]  /*02d0*/  LDG.E R7, desc[UR10][R6.64] ;  /* 0x0000000a06077981 */ /* 0x000162000c1e1900 */
[----:B-1----:R-:W-:Y:S01]  /*02e0*/  UISETP.GT.U32.AND UP0, UPT, UR4, -0x4, UPT ;  /* 0xfffffffc0400788c */ /* 0x002fe2000bf04070 */
[----:B------:R-:W-:-:S08]  /*02f0*/  IMAD.MOV.U32 R8, RZ, RZ, 0xa ;  /* 0x0000000aff087424 */ /* 0x000fd000078e00ff */
[----:B0-----:R-:W-:Y:S05]  /*0300*/  BRA.U UP0, `(.L_x_13) ;  /* 0x0000000100787547 */ /* 0x001fea000b800000 */
[----:B------:R-:W-:Y:S01]  /*0310*/  UIADD3 UR4, UPT, UPT, -UR7, URZ, URZ ;  /* 0x000000ff07047290 */ /* 0x000fe2000fffe1ff */
[----:B------:R-:W-:Y:S01]  /*0320*/  IMAD.MOV.U32 R4, RZ, RZ, 0x1 ;  /* 0x00000001ff047424 */ /* 0x000fe200078e00ff */
[----:B------:R-:W-:Y:S02]  /*0330*/  MOV R6, UR9 ;  /* 0x0000000900067c02 */ /* 0x000fe40008000f00 */
[----:B------:R-:W-:-:S09]  /*0340*/  UISETP.GE.AND UP0, UPT, UR4, URZ, UPT ;  /* 0x000000ff0400728c */ /* 0x000fd2000bf06270 */
[----:B------:R-:W-:Y:S05]  /*0350*/  BRA.U UP0, `(.L_x_14) ;  /* 0x00000001004c7547 */ /* 0x000fea000b800000 */
[----:B------:R-:W-:Y:S01]  /*0360*/  IMAD.MOV R8, RZ, RZ, -R6 ;  /* 0x000000ffff087224 */ /* 0x000fe200078e0a06 */
[----:B------:R-:W-:-:S04]  /*0370*/  PLOP3.LUT P0, PT, PT, PT, PT, 0x80, 0x8 ;  /* 0x000000000008781c */ /* 0x000fc80003f0f070 */
[----:B------:R-:W-:-:S13]  /*0380*/  ISETP.GT.AND P1, PT, R8, 0xc, PT ;  /* 0x0000000c0800780c */ /* 0x000fda0003f24270 */
[----:B------:R-:W-:Y:S05]  /*0390*/  @!P1 BRA `(.L_x_15) ;  /* 0x00000000001c9947 */ /* 0x000fea0003800000 */
[----:B------:R-:W-:-:S13]  /*03a0*/  PLOP3.LUT P0, PT, PT, PT, PT, 0x8, 0x80 ;  /* 0x000000000080781c */ /* 0x000fda0003f0e170 */
.L_x_16:
[----:B------:R-:W-:Y:S02]  /*03b0*/  VIADD R6, R6, 0x10 ;  /* 0x0000001006067836 */ /* 0x000fe40000000000 */
[----:B------:R-:W-:Y:S02]  /*03c0*/  IMAD.MOV.U32 R5, RZ, RZ, R4 ;  /* 0x000000ffff057224 */ /* 0x000fe400078e0004 */
[----:B------:R-:W-:Y:S01]  /*03d0*/  IMAD R4, R4, 0x6fc10000, RZ ;  /* 0x6fc1000004047824 */ /* 0x000fe200078e02ff */
[----:B------:R-:W-:-:S13]  /*03e0*/  ISETP.GE.AND P1, PT, R6, -0xc, PT ;  /* 0xfffffff40600780c */ /* 0x000fda0003f26270 */
[----:B------:R-:W-:Y:S05]  /*03f0*/  @!P1 BRA `(.L_x_16) ;  /* 0xfffffffc00ec9947 */ /* 0x000fea000383ffff */
[----:B------:R-:W-:-:S07]  /*0400*/  IMAD R5, R5, -0x2b5af000, RZ ;  /* 0xd4a5100005057824 */ /* 0x000fce00078e02ff */
.L_x_15:
[----:B------:R-:W-:-:S04]  /*0410*/  IADD3 R8, PT, PT, -R6, RZ, RZ ;  /* 0x000000ff06087210 */ /* 0x000fc80007ffe1ff */
[----:B------:R-:W-:-:S13]  /*0420*/  ISETP.GT.AND P1, PT, R8, 0x4, PT ;  /* 0x000000040800780c */ /* 0x000fda0003f24270 */
[----:B------:R-:W-:Y:S01]  /*0430*/  @P1 VIADD R6, R6, 0x8 ;  /* 0x0000000806061836 */ /* 0x000fe20000000000 */
[----:B------:R-:W-:Y:S01]  /*0440*/  @P1 PLOP3.LUT P0, PT, PT, PT, PT, 0x8, 0x80 ;  /* 0x000000000080181c */ /* 0x000fe20003f0e170 */
[C---:B------:R-:W-:Y:S02]  /*0450*/  @P1 IMAD R5, R4.reuse, 0x2710, RZ ;  /* 0x0000271004051824 */ /* 0x040fe400078e02ff */
[----:B------:R-:W-:Y:S01]  /*0460*/  @P1 IMAD R4, R4, 0x5f5e100, RZ ;  /* 0x05f5e10004041824 */ /* 0x000fe200078e02ff */
[----:B------:R-:W-:-:S13]  /*0470*/  ISETP.NE.OR P0, PT, R6, RZ, P0 ;  /* 0x000000ff0600720c */ /* 0x000fda0000705670 */
[----:B------:R-:W-:Y:S05]  /*0480*/  @!P0 BRA `(.L_x_17) ;  /* 0x0000000000148947 */ /* 0x000fea0003800000 */
.L_x_14:
[----:B------:R-:W-:Y:S02]  /*0490*/  VIADD R6, R6, 0x4 ;  /* 0x0000000406067836 */ /* 0x000fe40000000000 */
[----:B------:R-:W-:Y:S02]  /*04a0*/  IMAD.MOV.U32 R5, RZ, RZ, R4 ;  /* 0x000000ffff057224 */ /* 0x000fe400078e0004 */
[----:B------:R-:W-:Y:S01]  /*04b0*/  IMAD R4, R4, 0x2710, RZ ;  /* 0x0000271004047824 */ /* 0x000fe200078e02ff */
[----:B------:R-:W-:-:S13]  /*04c0*/  ISETP.NE.AND P0, PT, R6, RZ, PT ;  /* 0x000000ff0600720c */ /* 0x000fda0003f05270 */
[----:B------:R-:W-:Y:S05]  /*04d0*/  @P0 BRA `(.L_x_14) ;  /* 0xfffffffc00ec0947 */ /* 0x000fea000383ffff */
.L_x_17:
[----:B------:R-:W-:-:S07]  /*04e0*/  IMAD R8, R5, 0x186a0, RZ ;  /* 0x000186a005087824 */ /* 0x000fce00078e02ff */
.L_x_13:
[----:B------:R-:W-:-:S04]  /*04f0*/  UISETP.LT.U32.AND UP0, UPT, UR8, 0x2, UPT ;  /* 0x000000020800788c */ /* 0x000fc8000bf01070 */
[----:B------:R-:W-:-:S04]  /*0500*/  USEL UR4, UR8, 0x2, UP0 ;  /* 0x0000000208047887 */ /* 0x000fc80008000000 */
[----:B------:R-:W-:-:S12]  /*0510*/  USHF.L.U32 UR4, UR4, 0x2, URZ ;  /* 0x0000000204047899 */ /* 0x000fd800080006ff */
[----:B------:R-:W0:Y:S02]  /*0520*/  LDCU UR4, c[0x2][UR4] ;  /* 0x00800000040477ac */ /* 0x000e240008000800 */
[----:B0-----:R-:W-:-:S10]  /*0530*/  USHF.R.S32.HI UR5, URZ, 0x1f, UR4 ;  /* 0x0000001fff057899 */ /* 0x001fd40008011404 */
.L_x_21:
[----:B------:R-:W-:Y:S05]  /*0540*/  BRXU UR4 -0x550                                    (*"BRANCH_TARGETS .L_x_18,.L_x_23,.L_x_24"*) ;  /* 0xfffffff804ac7958 */ /* 0x000fea000b83ffff */
.L_x_24:
[----:B------:R-:W-:Y:S01]  /*0550*/  IMAD R4, R8, UR6, RZ ;  /* 0x0000000608047c24 */ /* 0x000fe2000f8e02ff */
[----:B------:R-:W-:Y:S06]  /*0560*/  BRA `(.L_x_18) ;  /* 0x0000000000047947 */ /* 0x000fec0003800000 */
.L_x_23:
[----:B------:R-:W-:-:S07]  /*0570*/  MOV R4, R8 ;  /* 0x0000000800047202 */ /* 0x000fce0000000f00 */
.L_x_18:
[-C--:B------:R-:W-:Y:S01]  /*0580*/  IABS R11, R4.reuse ;  /* 0x00000004000b7213 */ /* 0x080fe20000000000 */
[----:B------:R-:W0:Y:S01]  /*0590*/  LDCU.64 UR4, c[0x0][0x380] ;  /* 0x00007000ff0477ac */ /* 0x000e220008000a00 */
[----:B-----5:R-:W-:Y:S02]  /*05a0*/  IABS R12, R7 ;  /* 0x00000007000c7213 */ /* 0x020fe40000000000 */
[----:B------:R-:W1:Y:S01]  /*05b0*/  I2F.RP R6, R11 ;  /* 0x0000000b00067306 */ /* 0x000e620000209400 */
[-C--:B------:R-:W-:Y:S02]  /*05c0*/  IABS R14, R4.reuse ;  /* 0x00000004000e7213 */ /* 0x080fe40000000000 */
[----:B------:R-:W-:-:S04]  /*05d0*/  LOP3.LUT R7, R7, R4, RZ, 0x3c, !PT ;  /* 0x0000000407077212 */ /* 0x000fc800078e3cff */
[----:B------:R-:W-:Y:S01]  /*05e0*/  ISETP.GE.AND P1, PT, R7, RZ, PT ;  /* 0x000000ff0700720c */ /* 0x000fe20003f26270 */
[----:B-1----:R-:W1:Y:S02]  /*05f0*/  MUFU.RCP R6, R6 ;  /* 0x0000000600067308 */ /* 0x002e640000001000 */
[----:B-1----:R-:W-:Y:S02]  /*0600*/  VIADD R8, R6, 0xffffffe ;  /* 0x0ffffffe06087836 */ /* 0x002fe40000000000 */
[----:B------:R-:W-:-:S04]  /*0610*/  IMAD.MOV R6, RZ, RZ, -R14 ;  /* 0x000000ffff067224 */ /* 0x000fc800078e0a0e */
[----:B------:R1:W2:Y:S02]  /*0620*/  F2I.FTZ.U32.TRUNC.NTZ R9, R8 ;  /* 0x0000000800097305 */ /* 0x0002a4000021f000 */
[----:B-1----:R-:W-:Y:S02]  /*0630*/  HFMA2 R8, -RZ, RZ, 0, 0 ;  /* 0x00000000ff087431 */ /* 0x002fe400000001ff */
[----:B--2---:R-:W-:-:S04]  /*0640*/  IMAD.MOV R10, RZ, RZ, -R9 ;  /* 0x000000ffff0a7224 */ /* 0x004fc800078e0a09 */
[----:B------:R-:W-:Y:S02]  /*0650*/  IMAD R13, R10, R11, RZ ;  /* 0x0000000b0a0d7224 */ /* 0x000fe400078e02ff */
[----:B------:R-:W-:Y:S02]  /*0660*/  IMAD.MOV.U32 R10, RZ, RZ, R12 ;  /* 0x000000ffff0a7224 */ /* 0x000fe400078e000c */
[----:B------:R-:W-:-:S06]  /*0670*/  IMAD.HI.U32 R9, R9, R13, R8 ;  /* 0x0000000d09097227 */ /* 0x000fcc00078e0008 */
[----:B------:R-:W-:-:S04]  /*0680*/  IMAD.HI.U32 R9, R9, R10, RZ ;  /* 0x0000000a09097227 */ /* 0x000fc800078e00ff */
[----:B------:R-:W-:-:S05]  /*0690*/  IMAD R6, R9, R6, R10 ;  /* 0x0000000609067224 */ /* 0x000fca00078e020a */
[----:B------:R-:W-:-:S13]  /*06a0*/  ISETP.GT.U32.AND P2, PT, R11, R6, PT ;  /* 0x000000060b00720c */ /* 0x000fda0003f44070 */
[----:B------:R-:W-:Y:S01]  /*06b0*/  @!P2 IMAD.IADD R6, R6, 0x1, -R11 ;  /* 0x000000010606a824 */ /* 0x000fe200078e0a0b */
[----:B------:R-:W-:Y:S02]  /*06c0*/  @!P2 IADD3 R9, PT, PT, R9, 0x1, RZ ;  /* 0x000000010909a810 */ /* 0x000fe40007ffe0ff */
[----:B------:R-:W-:Y:S02]  /*06d0*/  ISETP.NE.AND P2, PT, R4, RZ, PT ;  /* 0x000000ff0400720c */ /* 0x000fe40003f45270 */
[----:B------:R-:W-:-:S13]  /*06e0*/  ISETP.GE.U32.AND P0, PT, R6, R11, PT ;  /* 0x0000000b0600720c */ /* 0x000fda0003f06070 */
[----:B------:R-:W-:-:S04]  /*06f0*/  @P0 VIADD R9, R9, 0x1 ;  /* 0x0000000109090836 */ /* 0x000fc80000000000 */
[----:B------:R-:W-:Y:S01]  /*0700*/  @!P1 IMAD.MOV R9, RZ, RZ, -R9 ;  /* 0x000000ffff099224 */ /* 0x000fe200078e0a09 */
[----:B------:R-:W-:-:S05]  /*0710*/  @!P2 LOP3.LUT R9, RZ, R4, RZ, 0x33, !PT ;  /* 0x00000004ff09a212 */ /* 0x000fca00078e33ff */
[----:B------:R-:W-:-:S05]  /*0720*/  IMAD.HI R6, R9, 0x66666667, RZ ;  /* 0x6666666709067827 */ /* 0x000fca00078e02ff */
[----:B------:R-:W-:-:S04]  /*0730*/  SHF.R.U32.HI R7, RZ, 0x1f, R6 ;  /* 0x0000001fff077819 */ /* 0x000fc80000011606 */
[----:B------:R-:W-:-:S05]  /*0740*/  LEA.HI.SX32 R6, R6, R7, 0x1e ;  /* 0x0000000706067211 */ /* 0x000fca00078ff2ff */
[----:B------:R-:W-:-:S05]  /*0750*/  IMAD R9, R6, -0xa, R9 ;  /* 0xfffffff606097824 */ /* 0x000fca00078e0209 */
[----:B------:R-:W-:-:S04]  /*0760*/  IADD3 R7, P0, PT, R0, R9, RZ ;  /* 0x0000000900077210 */ /* 0x000fc80007f1e0ff */
[----:B------:R-:W-:Y:S02]  /*0770*/  LEA.HI.X.SX32 R8, R9, R2, 0x1, P0 ;  /* 0x0000000209087211 */ /* 0x000fe400000f0eff */
[C---:B0-----:R-:W-:Y:S01]  /*0780*/  LEA R6, P0, R7.reuse, UR4, 0x2 ;  /* 0x0000000407067c11 */ /* 0x041fe2000f8010ff */
[----:B------:R-:W0:Y:S03]  /*0790*/  LDCU UR4, c[0x0][0x39c] ;  /* 0x00007380ff0477ac */ /* 0x000e260008000800 */
[----:B------:R-:W-:Y:S01]  /*07a0*/  LEA.HI.X R7, R7, UR5, R8, 0x2, P0 ;  /* 0x0000000507077c11 */ /* 0x000fe200080f1408 */
[----:B------:R-:W1:Y:S04]  /*07b0*/  LDCU UR5, c[0x0][0x390] ;  /* 0x00007200ff0577ac */ /* 0x000e680008000800 */
[----:B------:R-:W2:Y:S01]  /*07c0*/  LDG.E R8, desc[UR10][R6.64] ;  /* 0x0000000a06087981 */ /* 0x000ea2000c1e1900 */
[----:B0-----:R-:W-:-:S05]  /*07d0*/  VIADD R3, R3, UR4 ;  /* 0x0000000403037c36 */ /* 0x001fca0008000000 */
[----:B-1----:R-:W-:Y:S02]  /*07e0*/  ISETP.GE.AND P0, PT, R3, UR5, PT ;  /* 0x0000000503007c0c */ /* 0x002fe4000bf06270 */
[----:B--2---:R-:W-:-:S05]  /*07f0*/  IADD3 R9, PT, PT, R8, 0x1, RZ ;  /* 0x0000000108097810 */ /* 0x004fca0007ffe0ff */
[----:B------:R0:W-:Y:S06]  /*0800*/  STG.E desc[UR10][R6.64], R9 ;  /* 0x0000000906007986 */ /* 0x0001ec000c10190a */
[----:B------:R-:W-:Y:S05]  /*0810*/  @!P0 BRA `(.L_x_19) ;  /* 0xfffffff800a08947 */ /* 0x000fea000383ffff */
[----:B------:R-:W-:Y:S05]  /*0820*/  EXIT ;  /* 0x000000000000794d */ /* 0x000fea0003800000 */
.L_x_20:
        /* <DEDUP_REMOVED lines=13> */
.L_x_27:


//--------------------- .nv.shared.reserved.0     --------------------------
	.section	.nv.shared.reserved.0,"aw",@nobits
	.weak		__nv_reservedSMEM_offset_0_alias
	.size		__nv_reservedSMEM_offset_0_alias, 0, 64
	.other		__nv_reservedSMEM_offset_0_alias,@"STO_CUDA_RESERVED_SHARED STV_DEFAULT"
__nv_reservedSMEM_offset_0_alias:
	.zero		0
	.zero		64


//--------------------- .nv.constant0._Z9prefixSumPiS_S_i --------------------------
	.section	.nv.constant0._Z9prefixSumPiS_S_i,"a",@progbits
	.sectionflags	@""
	.align	4
.nv.constant0._Z9prefixSumPiS_S_i:
	.zero		924


//--------------------- .nv.constant0._Z14buildHistogramPiS_ii --------------------------
	.section	.nv.constant0._Z14buildHistogramPiS_ii,"a",@progbits
	.sectionflags	@""
	.align	4
.nv.constant0._Z14buildHistogramPiS_ii:
	.zero		920


//--------------------- .nv.constant0._Z19buildLocalHistogramPiS_iiii --------------------------
	.section	.nv.constant0._Z19buildLocalHistogramPiS_iiii,"a",@progbits
	.sectionflags	@""
	.align	4
.nv.constant0._Z19buildLocalHistogramPiS_iiii:
	.zero		928


//--------------------- SYMBOLS --------------------------

	.type		.nv.reservedSmem.offset0,@object
	.size		.nv.reservedSmem.offset0,0x4
